	.target	sm_100a

	.elftype	@"ET_EXEC"


//--------------------- .note.nv.tkinfo           --------------------------
	.section	.note.nv.tkinfo,"",@"SHT_NOTE"
	.sectionflags	@"SHF_NOTE_NV_TKINFO"
	.tkinfo
        /*0018*/ 	.word	0x00000002
        /*0030*/ 	.string	""
        /*0030*/ 	.string	"ptxas"
        /*0030*/ 	.string	"Cuda compilation tools, release 13.0, V13.0.88"
        /*0030*/ 	.string	"Build cuda_13.0.r13.0/compiler.36424714_0"
        /*0030*/ 	.string	"-arch sm_100a -m 64 "



//--------------------- .note.nv.cuinfo           --------------------------
	.section	.note.nv.cuinfo,"",@"SHT_NOTE"
	.sectionflags	@"SHF_NOTE_NV_CUINFO"
        /*0018*/ 	.short	0x0002
        /*001a*/ 	.short	0x0064
        /*001c*/ 	.short	0x0082
	.zero		2


//--------------------- .nv.info                  --------------------------
	.section	.nv.info,"",@"SHT_CUDA_INFO"
	.align	4


	//----- nvinfo : EIATTR_REGCOUNT
	.align		4
        /*0000*/ 	.byte	0x04, 0x2f
        /*0002*/ 	.short	(.L_19 - .L_18)
	.align		4
.L_18:
        /*0004*/ 	.word	index@(_ZN7cutlass13device_kernelINS_4gemm6kernel13GemmUniversalIN4cute5tupleIJiiiiEEENS1_10collective13CollectiveMmaINS1_35MainloopSm100TmaUmmaWarpSpecializedILi5ELi2ELi4ENS5_IJNS4_1CILi1EEESB_SB_EEEEENS5_IJNSA_ILi64EEENSA_ILi128EEESE_EEEaNS5_IJlSB_lEEEaSH_NS4_8TiledMMAINS4_8MMA_AtomIJNS4_15SM100_MMA_S8_SSIaaiLi64ELi128ELNS4_4UMMA5MajorE0ELSM_0ELNSL_8SaturateE0EEEEEENS4_6LayoutISC_NS5_IJNSA_ILi0EEESR_SR_EEEEENS5_IJNS4_10UnderscoreESU_SU_EEEEENS4_13SM90_TMA_LOADENS4_14ComposedLayoutINS4_7SwizzleILi2ELi4ELi3EEENS4_18smem_ptr_flag_bitsILi8EEENSQ_INS5_IJNSA_ILi8EEESE_EEENS5_IJSE_SB_EEEEEEEvNS4_8identityESX_S17_vS18_EENS_8epilogue10collective18CollectiveEpilogueINS1A_23Sm100TmaWarpSpecializedILi2ELi2ELi32ELb0ELb0EEEJSG_NS5_IJNSQ_ISE_SB_EES1F_EEEaSH_aSH_NS1A_6fusion15FusionCallbacksIS1E_NS1H_17LinearCombinationIaiaiLNS_15FloatRoundStyleE2EEESG_S1G_JEEENS4_5SM1004TMEM4LOAD26SM100_TMEM_LOAD_16dp32b32xESX_S17_NS4_39AutoVectorizingCopyWithAssumedAlignmentILi128EEENS4_14SM90_TMA_STOREES17_S1S_S1S_EEEvvEEEEvNT_6ParamsE)
        /*0008*/ 	.word	0x0000007a


	//----- nvinfo : EIATTR_FRAME_SIZE
	.align		4
.L_19:
        /*000c*/ 	.byte	0x04, 0x11
        /*000e*/ 	.short	(.L_21 - .L_20)
	.align		4
.L_20:
        /*0010*/ 	.word	index@($__internal_2_$__cuda_sm10x_tcgen05_guardrail_trap_unallocated_columns_being_dealloced)
        /*0014*/ 	.word	0x00000000


	//----- nvinfo : EIATTR_FRAME_SIZE
	.align		4
.L_21:
        /*0018*/ 	.byte	0x04, 0x11
        /*001a*/ 	.short	(.L_23 - .L_22)
	.align		4
.L_22:
        /*001c*/ 	.word	index@($__internal_1_$__cuda_sm10x_tcgen05_guardrail_trap_phase_invalid_during_alloc)
        /*0020*/ 	.word	0x00000000


	//----- nvinfo : EIATTR_FRAME_SIZE
	.align		4
.L_23:
        /*0024*/ 	.byte	0x04, 0x11
        /*0026*/ 	.short	(.L_25 - .L_24)
	.align		4
.L_24:
        /*0028*/ 	.word	index@($__internal_0_$__cuda_sm10x_tcgen05_guardrail_trap_col_being_dealloced_not_returned_by_alloc)
        /*002c*/ 	.word	0x00000000


	//----- nvinfo : EIATTR_FRAME_SIZE
	.align		4
.L_25:
        /*0030*/ 	.byte	0x04, 0x11
        /*0032*/ 	.short	(.L_27 - .L_26)
	.align		4
.L_26:
        /*0034*/ 	.word	index@(_ZN7cutlass13device_kernelINS_4gemm6kernel13GemmUniversalIN4cute5tupleIJiiiiEEENS1_10collective13CollectiveMmaINS1_35MainloopSm100TmaUmmaWarpSpecializedILi5ELi2ELi4ENS5_IJNS4_1CILi1EEESB_SB_EEEEENS5_IJNSA_ILi64EEENSA_ILi128EEESE_EEEaNS5_IJlSB_lEEEaSH_NS4_8TiledMMAINS4_8MMA_AtomIJNS4_15SM100_MMA_S8_SSIaaiLi64ELi128ELNS4_4UMMA5MajorE0ELSM_0ELNSL_8SaturateE0EEEEEENS4_6LayoutISC_NS5_IJNSA_ILi0EEESR_SR_EEEEENS5_IJNS4_10UnderscoreESU_SU_EEEEENS4_13SM90_TMA_LOADENS4_14ComposedLayoutINS4_7SwizzleILi2ELi4ELi3EEENS4_18smem_ptr_flag_bitsILi8EEENSQ_INS5_IJNSA_ILi8EEESE_EEENS5_IJSE_SB_EEEEEEEvNS4_8identityESX_S17_vS18_EENS_8epilogue10collective18CollectiveEpilogueINS1A_23Sm100TmaWarpSpecializedILi2ELi2ELi32ELb0ELb0EEEJSG_NS5_IJNSQ_ISE_SB_EES1F_EEEaSH_aSH_NS1A_6fusion15FusionCallbacksIS1E_NS1H_17LinearCombinationIaiaiLNS_15FloatRoundStyleE2EEESG_S1G_JEEENS4_5SM1004TMEM4LOAD26SM100_TMEM_LOAD_16dp32b32xESX_S17_NS4_39AutoVectorizingCopyWithAssumedAlignmentILi128EEENS4_14SM90_TMA_STOREES17_S1S_S1S_EEEvvEEEEvNT_6ParamsE)
        /*0038*/ 	.word	0x00000000


	//----- nvinfo : EIATTR_MIN_STACK_SIZE
	.align		4
.L_27:
        /*003c*/ 	.byte	0x04, 0x12
        /*003e*/ 	.short	(.L_29 - .L_28)
	.align		4
.L_28:
        /*0040*/ 	.word	index@(_ZN7cutlass13device_kernelINS_4gemm6kernel13GemmUniversalIN4cute5tupleIJiiiiEEENS1_10collective13CollectiveMmaINS1_35MainloopSm100TmaUmmaWarpSpecializedILi5ELi2ELi4ENS5_IJNS4_1CILi1EEESB_SB_EEEEENS5_IJNSA_ILi64EEENSA_ILi128EEESE_EEEaNS5_IJlSB_lEEEaSH_NS4_8TiledMMAINS4_8MMA_AtomIJNS4_15SM100_MMA_S8_SSIaaiLi64ELi128ELNS4_4UMMA5MajorE0ELSM_0ELNSL_8SaturateE0EEEEEENS4_6LayoutISC_NS5_IJNSA_ILi0EEESR_SR_EEEEENS5_IJNS4_10UnderscoreESU_SU_EEEEENS4_13SM90_TMA_LOADENS4_14ComposedLayoutINS4_7SwizzleILi2ELi4ELi3EEENS4_18smem_ptr_flag_bitsILi8EEENSQ_INS5_IJNSA_ILi8EEESE_EEENS5_IJSE_SB_EEEEEEEvNS4_8identityESX_S17_vS18_EENS_8epilogue10collective18CollectiveEpilogueINS1A_23Sm100TmaWarpSpecializedILi2ELi2ELi32ELb0ELb0EEEJSG_NS5_IJNSQ_ISE_SB_EES1F_EEEaSH_aSH_NS1A_6fusion15FusionCallbacksIS1E_NS1H_17LinearCombinationIaiaiLNS_15FloatRoundStyleE2EEESG_S1G_JEEENS4_5SM1004TMEM4LOAD26SM100_TMEM_LOAD_16dp32b32xESX_S17_NS4_39AutoVectorizingCopyWithAssumedAlignmentILi128EEENS4_14SM90_TMA_STOREES17_S1S_S1S_EEEvvEEEEvNT_6ParamsE)
        /*0044*/ 	.word	0x00000000
.L_29:


//--------------------- .nv.compat                --------------------------
	.section	.nv.compat,"",@"SHT_CUDA_COMPAT_INFO"
	.align	4
        /*0000*/ 	.byte	0x02, 0x09, 0x01, 0x00, 0x02, 0x02, 0x03, 0x00, 0x02, 0x05, 0x06, 0x00, 0x03, 0x07, 0x01, 0x01
        /*0010*/ 	.byte	0x02, 0x03, 0x01, 0x00, 0x02, 0x06, 0x01, 0x00, 0x04, 0x0b, 0x08, 0x00, 0x01, 0x00, 0x00, 0x00
        /*0020*/ 	.byte	0x00, 0x00, 0x00, 0x00


//--------------------- .nv.info._ZN7cutlass13device_kernelINS_4gemm6kernel13GemmUniversalIN4cute5tupleIJiiiiEEENS1_10collective13CollectiveMmaINS1_35MainloopSm100TmaUmmaWarpSpecializedILi5ELi2ELi4ENS5_IJNS4_1CILi1EEESB_SB_EEEEENS5_IJNSA_ILi64EEENSA_ILi128EEESE_EEEaNS5_IJlSB_lEEEaSH_NS4_8TiledMMAINS4_8MMA_AtomIJNS4_15SM100_MMA_S8_SSIaaiLi64ELi128ELNS4_4UMMA5MajorE0ELSM_0ELNSL_8SaturateE0EEEEEENS4_6LayoutISC_NS5_IJNSA_ILi0EEESR_SR_EEEEENS5_IJNS4_10UnderscoreESU_SU_EEEEENS4_13SM90_TMA_LOADENS4_14ComposedLayoutINS4_7SwizzleILi2ELi4ELi3EEENS4_18smem_ptr_flag_bitsILi8EEENSQ_INS5_IJNSA_ILi8EEESE_EEENS5_IJSE_SB_EEEEEEEvNS4_8identityESX_S17_vS18_EENS_8epilogue10collective18CollectiveEpilogueINS1A_23Sm100TmaWarpSpecializedILi2ELi2ELi32ELb0ELb0EEEJSG_NS5_IJNSQ_ISE_SB_EES1F_EEEaSH_aSH_NS1A_6fusion15FusionCallbacksIS1E_NS1H_17LinearCombinationIaiaiLNS_15FloatRoundStyleE2EEESG_S1G_JEEENS4_5SM1004TMEM4LOAD26SM100_TMEM_LOAD_16dp32b32xESX_S17_NS4_39AutoVectorizingCopyWithAssumedAlignmentILi128EEENS4_14SM90_TMA_STOREES17_S1S_S1S_EEEvvEEEEvNT_6ParamsE --------------------------
	.section	.nv.info._ZN7cutlass13device_kernelINS_4gemm6kernel13GemmUniversalIN4cute5tupleIJiiiiEEENS1_10collective13CollectiveMmaINS1_35MainloopSm100TmaUmmaWarpSpecializedILi5ELi2ELi4ENS5_IJNS4_1CILi1EEESB_SB_EEEEENS5_IJNSA_ILi64EEENSA_ILi128EEESE_EEEaNS5_IJlSB_lEEEaSH_NS4_8TiledMMAINS4_8MMA_AtomIJNS4_15SM100_MMA_S8_SSIaaiLi64ELi128ELNS4_4UMMA5MajorE0ELSM_0ELNSL_8SaturateE0EEEEEENS4_6LayoutISC_NS5_IJNSA_ILi0EEESR_SR_EEEEENS5_IJNS4_10UnderscoreESU_SU_EEEEENS4_13SM90_TMA_LOADENS4_14ComposedLayoutINS4_7SwizzleILi2ELi4ELi3EEENS4_18smem_ptr_flag_bitsILi8EEENSQ_INS5_IJNSA_ILi8EEESE_EEENS5_IJSE_SB_EEEEEEEvNS4_8identityESX_S17_vS18_EENS_8epilogue10collective18CollectiveEpilogueINS1A_23Sm100TmaWarpSpecializedILi2ELi2ELi32ELb0ELb0EEEJSG_NS5_IJNSQ_ISE_SB_EES1F_EEEaSH_aSH_NS1A_6fusion15FusionCallbacksIS1E_NS1H_17LinearCombinationIaiaiLNS_15FloatRoundStyleE2EEESG_S1G_JEEENS4_5SM1004TMEM4LOAD26SM100_TMEM_LOAD_16dp32b32xESX_S17_NS4_39AutoVectorizingCopyWithAssumedAlignmentILi128EEENS4_14SM90_TMA_STOREES17_S1S_S1S_EEEvvEEEEvNT_6ParamsE,"",@"SHT_CUDA_INFO"
	.sectionflags	@""
	.align	4


	//----- nvinfo : EIATTR_CUDA_API_VERSION
	.align		4
        /*0000*/ 	.byte	0x04, 0x37
        /*0002*/ 	.short	(.L_31 - .L_30)
.L_30:
        /*0004*/ 	.word	0x00000082


	//----- nvinfo : EIATTR_KPARAM_INFO
	.align		4
.L_31:
        /*0008*/ 	.byte	0x04, 0x17
        /*000a*/ 	.short	(.L_33 - .L_32)
.L_32:
        /*000c*/ 	.word	0x00000000
        /*0010*/ 	.short	0x0000
        /*0012*/ 	.short	0x0000
        /*0014*/ 	.byte	0x00, 0xf0, 0x01, 0x20


	//----- nvinfo : EIATTR_AT_ENTRY_FRAGMENTS
	.align		4
.L_33:
        /*0018*/ 	.byte	0x04, 0x4f
        /*001a*/ 	.short	(.L_35 - .L_34)


	//   ....[0]....
.L_34:
        /*001c*/ 	.word	0x00000006


	//----- nvinfo : EIATTR_RESERVED_SMEM_USED
	.align		4
.L_35:
        /*0020*/ 	.byte	0x01, 0x41
	.zero		2


	//----- nvinfo : EIATTR_SPARSE_MMA_MASK
	.align		4
        /*0024*/ 	.byte	0x03, 0x50
        /*0026*/ 	.short	0x0000


	//----- nvinfo : EIATTR_TCGEN05_1CTA_USED
	.align		4
        /*0028*/ 	.byte	0x01, 0x51
	.zero		2


	//----- nvinfo : EIATTR_MAXREG_COUNT
	.align		4
        /*002c*/ 	.byte	0x03, 0x1b
        /*002e*/ 	.short	0x00ff


	//----- nvinfo : EIATTR_NUM_BARRIERS
	.align		4
        /*0030*/ 	.byte	0x02, 0x4c
        /*0032*/ 	.byte	0x07
	.zero		1


	//----- nvinfo : EIATTR_EXTERNS
	.align		4
        /*0034*/ 	.byte	0x04, 0x0f
        /*0036*/ 	.short	(.L_37 - .L_36)


	//   ....[0]....
	.align		4
.L_36:
        /*0038*/ 	.word	index@(__assertfail)


	//----- nvinfo : EIATTR_MERCURY_ISA_VERSION
	.align		4
.L_37:
        /*003c*/ 	.byte	0x03, 0x5f
        /*003e*/ 	.short	0x0101


	//----- nvinfo : EIATTR_INT_WARP_WIDE_INSTR_OFFSETS
	.align		4
        /*0040*/ 	.byte	0x04, 0x31
        /*0042*/ 	.short	(.L_39 - .L_38)


	//   ....[0]....
.L_38:
        /*0044*/ 	.word	0x00001dc0


	//   ....[1]....
        /*0048*/ 	.word	0x00003820


	//   ....[2]....
        /*004c*/ 	.word	0x00003840


	//   ....[3]....
        /*0050*/ 	.word	0x00003870


	//   ....[4]....
        /*0054*/ 	.word	0x000041a0


	//   ....[5]....
        /*0058*/ 	.word	0x00004210


	//   ....[6]....
        /*005c*/ 	.word	0x000043f0


	//   ....[7]....
        /*0060*/ 	.word	0x00004550


	//----- nvinfo : EIATTR_COOP_GROUP_MASK_REGIDS
	.align		4
.L_39:
        /*0064*/ 	.byte	0x04, 0x29
        /*0066*/ 	.short	(.L_41 - .L_40)


	//   ....[0]....
.L_40:
        /*0068*/ 	.word	0xffffffff


	//   ....[1]....
        /*006c*/ 	.word	0xffffffff


	//   ....[2]....
        /*0070*/ 	.word	0xffffffff


	//   ....[3]....
        /*0074*/ 	.word	0xffffffff


	//   ....[4]....
        /*0078*/ 	.word	0xffffffff


	//   ....[5]....
        /*007c*/ 	.word	0xffffffff


	//   ....[6]....
        /*0080*/ 	.word	0xffffffff


	//   ....[7]....
        /*0084*/ 	.word	0xffffffff


	//   ....[8]....
        /*0088*/ 	.word	0xffffffff


	//   ....[9]....
        /*008c*/ 	.word	0xffffffff


	//   ....[10]....
        /*0090*/ 	.word	0xffffffff


	//   ....[11]....
        /*0094*/ 	.word	0xffffffff


	//   ....[12]....
        /*0098*/ 	.word	0xffffffff


	//----- nvinfo : EIATTR_COOP_GROUP_INSTR_OFFSETS
	.align		4
.L_41:
        /*009c*/ 	.byte	0x04, 0x28
        /*009e*/ 	.short	(.L_43 - .L_42)


	//   ....[0]....
.L_42:
        /*00a0*/ 	.word	0x00000090


	//   ....[1]....
        /*00a4*/ 	.word	0x000004d0


	//   ....[2]....
        /*00a8*/ 	.word	0x00000660


	//   ....[3]....
        /*00ac*/ 	.word	0x000007c0


	//   ....[4]....
        /*00b0*/ 	.word	0x000008c0


	//   ....[5]....
        /*00b4*/ 	.word	0x00000a30


	//   ....[6]....
        /*00b8*/ 	.word	0x00000bd0


	//   ....[7]....
        /*00bc*/ 	.word	0x00001ca0


	//   ....[8]....
        /*00c0*/ 	.word	0x00002b10


	//   ....[9]....
        /*00c4*/ 	.word	0x00002d20


	//   ....[10]....
        /*00c8*/ 	.word	0x00002d50


	//   ....[11]....
        /*00cc*/ 	.word	0x00003700


	//   ....[12]....
        /*00d0*/ 	.word	0x00003930


	//----- nvinfo : EIATTR_VRC_CTA_INIT_COUNT
	.align		4
.L_43:
        /*00d4*/ 	.byte	0x02, 0x4a
        /*00d6*/ 	.byte	0x80
	.zero		1


	//----- nvinfo : EIATTR_SYSCALL_OFFSETS
	.align		4
        /*00d8*/ 	.byte	0x04, 0x46
        /*00da*/ 	.short	(.L_45 - .L_44)


	//   ....[0]....
.L_44:
        /*00dc*/ 	.word	0x00004fa0


	//   ....[1]....
        /*00e0*/ 	.word	0x000050e0


	//   ....[2]....
        /*00e4*/ 	.word	0x000058e0


	//   ....[3]....
        /*00e8*/ 	.word	0x00006680


	//----- nvinfo : EIATTR_MBARRIER_INSTR_OFFSETS
	.align		4
.L_45:
        /*00ec*/ 	.byte	0x04, 0x39
        /*00ee*/ 	.short	(.L_47 - .L_46)


	//   ....[0]....
.L_46:
        /*00f0*/ 	.word	0x000005b0
        /*00f4*/ 	.word	0x000000ff
        /*00f8*/ 	.word	0x00000000
        /*00fc*/ 	.short	0x0100
        /*00fe*/ 	.byte	0x05
	.zero		1


	//   ....[1]....
        /*0100*/ 	.word	0x000005c0
        /*0104*/ 	.word	0x000000ff
        /*0108*/ 	.word	0x00000028
        /*010c*/ 	.short	0x0100
        /*010e*/ 	.byte	0x05
	.zero		1


	//   ....[2]....
        /*0110*/ 	.word	0x000005d0
        /*0114*/ 	.word	0x000000ff
        /*0118*/ 	.word	0x00000008
        /*011c*/ 	.short	0x0100
        /*011e*/ 	.byte	0x05
	.zero		1


	//   ....[3]....
        /*0120*/ 	.word	0x000005e0
        /*0124*/ 	.word	0x000000ff
        /*0128*/ 	.word	0x00000030
        /*012c*/ 	.short	0x0100
        /*012e*/ 	.byte	0x05
	.zero		1


	//   ....[4]....
        /*0130*/ 	.word	0x000005f0
        /*0134*/ 	.word	0x000000ff
        /*0138*/ 	.word	0x00000010
        /*013c*/ 	.short	0x0100
        /*013e*/ 	.byte	0x05
	.zero		1


	//   ....[5]....
        /*0140*/ 	.word	0x00000600
        /*0144*/ 	.word	0x000000ff
        /*0148*/ 	.word	0x00000038
        /*014c*/ 	.short	0x0100
        /*014e*/ 	.byte	0x05
	.zero		1


	//   ....[6]....
        /*0150*/ 	.word	0x00000610
        /*0154*/ 	.word	0x000000ff
        /*0158*/ 	.word	0x00000018
        /*015c*/ 	.short	0x0100
        /*015e*/ 	.byte	0x05
	.zero		1


	//   ....[7]....
        /*0160*/ 	.word	0x00000620
        /*0164*/ 	.word	0x000000ff
        /*0168*/ 	.word	0x00000040
        /*016c*/ 	.short	0x0100
        /*016e*/ 	.byte	0x05
	.zero		1


	//   ....[8]....
        /*0170*/ 	.word	0x00000630
        /*0174*/ 	.word	0x000000ff
        /*0178*/ 	.word	0x00000020
        /*017c*/ 	.short	0x0100
        /*017e*/ 	.byte	0x05
	.zero		1


	//   ....[9]....
        /*0180*/ 	.word	0x00000640
        /*0184*/ 	.word	0x000000ff
        /*0188*/ 	.word	0x00000048
        /*018c*/ 	.short	0x0100
        /*018e*/ 	.byte	0x05
	.zero		1


	//   ....[10]....
        /*0190*/ 	.word	0x00000770
        /*0194*/ 	.word	0x000000ff
        /*0198*/ 	.word	0x00000050
        /*019c*/ 	.short	0x0100
        /*019e*/ 	.byte	0x07
	.zero		1


	//   ....[11]....
        /*01a0*/ 	.word	0x00000780
        /*01a4*/ 	.word	0x000000ff
        /*01a8*/ 	.word	0x00000060
        /*01ac*/ 	.short	0x0100
        /*01ae*/ 	.byte	0x07
	.zero		1


	//   ....[12]....
        /*01b0*/ 	.word	0x00000790
        /*01b4*/ 	.word	0x000000ff
        /*01b8*/ 	.word	0x00000058
        /*01bc*/ 	.short	0x0100
        /*01be*/ 	.byte	0x07
	.zero		1


	//   ....[13]....
        /*01c0*/ 	.word	0x000007a0
        /*01c4*/ 	.word	0x000000ff
        /*01c8*/ 	.word	0x00000068
        /*01cc*/ 	.short	0x0100
        /*01ce*/ 	.byte	0x07
	.zero		1


	//   ....[14]....
        /*01d0*/ 	.word	0x00000890
        /*01d4*/ 	.word	0x000000ff
        /*01d8*/ 	.word	0x00000070
        /*01dc*/ 	.short	0x0100
        /*01de*/ 	.byte	0x05
	.zero		1


	//   ....[15]....
        /*01e0*/ 	.word	0x000008a0
        /*01e4*/ 	.word	0x000000ff
        /*01e8*/ 	.word	0x00000078
        /*01ec*/ 	.short	0x0100
        /*01ee*/ 	.byte	0x05
	.zero		1


	//   ....[16]....
        /*01f0*/ 	.word	0x000009e0
        /*01f4*/ 	.word	0x000000ff
        /*01f8*/ 	.word	0x00000080
        /*01fc*/ 	.short	0x0100
        /*01fe*/ 	.byte	0x05
	.zero		1


	//   ....[17]....
        /*0200*/ 	.word	0x000009f0
        /*0204*/ 	.word	0x000000ff
        /*0208*/ 	.word	0x00000090
        /*020c*/ 	.short	0x0100
        /*020e*/ 	.byte	0x05
	.zero		1


	//   ....[18]....
        /*0210*/ 	.word	0x00000a00
        /*0214*/ 	.word	0x000000ff
        /*0218*/ 	.word	0x00000088
        /*021c*/ 	.short	0x0100
        /*021e*/ 	.byte	0x05
	.zero		1


	//   ....[19]....
        /*0220*/ 	.word	0x00000a10
        /*0224*/ 	.word	0x000000ff
        /*0228*/ 	.word	0x00000098
        /*022c*/ 	.short	0x0100
        /*022e*/ 	.byte	0x05
	.zero		1


	//   ....[20]....
        /*0230*/ 	.word	0x00000b40
        /*0234*/ 	.word	0x000000ff
        /*0238*/ 	.word	0x000000a0
        /*023c*/ 	.short	0x0100
        /*023e*/ 	.byte	0x07
	.zero		1


	//   ....[21]....
        /*0240*/ 	.word	0x00000b50
        /*0244*/ 	.word	0x000000ff
        /*0248*/ 	.word	0x000000c0
        /*024c*/ 	.short	0x0100
        /*024e*/ 	.byte	0x07
	.zero		1


	//   ....[22]....
        /*0250*/ 	.word	0x00000b60
        /*0254*/ 	.word	0x000000ff
        /*0258*/ 	.word	0x000000a8
        /*025c*/ 	.short	0x0100
        /*025e*/ 	.byte	0x07
	.zero		1


	//   ....[23]....
        /*0260*/ 	.word	0x00000b70
        /*0264*/ 	.word	0x000000ff
        /*0268*/ 	.word	0x000000c8
        /*026c*/ 	.short	0x0100
        /*026e*/ 	.byte	0x07
	.zero		1


	//   ....[24]....
        /*0270*/ 	.word	0x00000b80
        /*0274*/ 	.word	0x000000ff
        /*0278*/ 	.word	0x000000b0
        /*027c*/ 	.short	0x0100
        /*027e*/ 	.byte	0x07
	.zero		1


	//   ....[25]....
        /*0280*/ 	.word	0x00000b90
        /*0284*/ 	.word	0x000000ff
        /*0288*/ 	.word	0x000000d0
        /*028c*/ 	.short	0x0100
        /*028e*/ 	.byte	0x07
	.zero		1


	//   ....[26]....
        /*0290*/ 	.word	0x00000ba0
        /*0294*/ 	.word	0x000000ff
        /*0298*/ 	.word	0x000000b8
        /*029c*/ 	.short	0x0100
        /*029e*/ 	.byte	0x07
	.zero		1


	//   ....[27]....
        /*02a0*/ 	.word	0x00000bb0
        /*02a4*/ 	.word	0x000000ff
        /*02a8*/ 	.word	0x000000d8
        /*02ac*/ 	.short	0x0100
        /*02ae*/ 	.byte	0x07
	.zero		1


	//   ....[28]....
        /*02b0*/ 	.word	0x00000ca0
        /*02b4*/ 	.word	0x000000ff
        /*02b8*/ 	.word	0x000000e0
        /*02bc*/ 	.short	0x0100
        /*02be*/ 	.byte	0x05
	.zero		1


	//   ....[29]....
        /*02c0*/ 	.word	0x00000cb0
        /*02c4*/ 	.word	0x000000ff
        /*02c8*/ 	.word	0x000000f0
        /*02cc*/ 	.short	0x0100
        /*02ce*/ 	.byte	0x05
	.zero		1


	//   ....[30]....
        /*02d0*/ 	.word	0x00000cc0
        /*02d4*/ 	.word	0x000000ff
        /*02d8*/ 	.word	0x000000e8
        /*02dc*/ 	.short	0x0100
        /*02de*/ 	.byte	0x05
	.zero		1


	//   ....[31]....
        /*02e0*/ 	.word	0x00000cd0
        /*02e4*/ 	.word	0x000000ff
        /*02e8*/ 	.word	0x000000f8
        /*02ec*/ 	.short	0x0100
        /*02ee*/ 	.byte	0x05
	.zero		1


	//   ....[32]....
        /*02f0*/ 	.word	0x000015a0
        /*02f4*/ 	.word	0x00000003
        /*02f8*/ 	.word	0x000000f0
        /*02fc*/ 	.short	0x010a
        /*02fe*/ 	.byte	0xff
	.zero		1


	//   ....[33]....
        /*0300*/ 	.word	0x000015d0
        /*0304*/ 	.word	0x00000003
        /*0308*/ 	.word	0x000000e0
        /*030c*/ 	.short	0x0101
        /*030e*/ 	.byte	0xff
	.zero		1


	//   ....[34]....
        /*0310*/ 	.word	0x000016a0
        /*0314*/ 	.word	0x000000ff
        /*0318*/ 	.word	0x00000028
        /*031c*/ 	.short	0x010a
        /*031e*/ 	.byte	0x08
	.zero		1


	//   ....[35]....
        /*0320*/ 	.word	0x00001740
        /*0324*/ 	.word	0x000000ff
        /*0328*/ 	.word	0x00000028
        /*032c*/ 	.short	0x010a
        /*032e*/ 	.byte	0x21
	.zero		1


	//   ....[36]....
        /*0330*/ 	.word	0x00001890
        /*0334*/ 	.word	0x000000ff
        /*0338*/ 	.word	0x00000028
        /*033c*/ 	.short	0x010a
        /*033e*/ 	.byte	0x08
	.zero		1


	//   ....[37]....
        /*0340*/ 	.word	0x000019a0
        /*0344*/ 	.word	0x000000ff
        /*0348*/ 	.word	0x00000078
        /*034c*/ 	.short	0x0101
        /*034e*/ 	.byte	0x04
	.zero		1


	//   ....[38]....
        /*0350*/ 	.word	0x000019c0
        /*0354*/ 	.word	0x000000ff
        /*0358*/ 	.word	0x00000028
        /*035c*/ 	.short	0x010a
        /*035e*/ 	.byte	0x08
	.zero		1


	//   ....[39]....
        /*0360*/ 	.word	0x00001a40
        /*0364*/ 	.word	0x000000ff
        /*0368*/ 	.word	0x00000028
        /*036c*/ 	.short	0x010a
        /*036e*/ 	.byte	0x11
	.zero		1


	//   ....[40]....
        /*0370*/ 	.word	0x00001b90
        /*0374*/ 	.word	0x000000ff
        /*0378*/ 	.word	0x00000028
        /*037c*/ 	.short	0x010a
        /*037e*/ 	.byte	0x08
	.zero		1


	//   ....[41]....
        /*0380*/ 	.word	0x00001cd0
        /*0384*/ 	.word	0x00000002
        /*0388*/ 	.word	0x00000080
        /*038c*/ 	.short	0x010a
        /*038e*/ 	.byte	0xff
	.zero		1


	//   ....[42]....
        /*0390*/ 	.word	0x00001d90
        /*0394*/ 	.word	0x00000002
        /*0398*/ 	.word	0x00000000
        /*039c*/ 	.short	0x0101
        /*039e*/ 	.byte	0xff
	.zero		1


	//   ....[43]....
        /*03a0*/ 	.word	0x000022f0
        /*03a4*/ 	.word	0x000000ff
        /*03a8*/ 	.word	0x00000000
        /*03ac*/ 	.short	0x010a
        /*03ae*/ 	.byte	0x05
	.zero		1


	//   ....[44]....
        /*03b0*/ 	.word	0x00002380
        /*03b4*/ 	.word	0x000000ff
        /*03b8*/ 	.word	0x00000000
        /*03bc*/ 	.short	0x010a
        /*03be*/ 	.byte	0x05
	.zero		1


	//   ....[45]....
        /*03c0*/ 	.word	0x00002410
        /*03c4*/ 	.word	0x000000ff
        /*03c8*/ 	.word	0x00000000
        /*03cc*/ 	.short	0x010a
        /*03ce*/ 	.byte	0x05
	.zero		1


	//   ....[46]....
        /*03d0*/ 	.word	0x000024a0
        /*03d4*/ 	.word	0x000000ff
        /*03d8*/ 	.word	0x00000000
        /*03dc*/ 	.short	0x010a
        /*03de*/ 	.byte	0x05
	.zero		1


	//   ....[47]....
        /*03e0*/ 	.word	0x00002540
        /*03e4*/ 	.word	0x00000000
        /*03e8*/ 	.word	0x00000000
        /*03ec*/ 	.short	0x010a
        /*03ee*/ 	.byte	0xff
	.zero		1


	//   ....[48]....
        /*03f0*/ 	.word	0x00002660
        /*03f4*/ 	.word	0x00000000
        /*03f8*/ 	.word	0x000000e0
        /*03fc*/ 	.short	0x010a
        /*03fe*/ 	.byte	0xff
	.zero		1


	//   ....[49]....
        /*0400*/ 	.word	0x000026c0
        /*0404*/ 	.word	0x00000004
        /*0408*/ 	.word	0x00000000
        /*040c*/ 	.short	0x0101
        /*040e*/ 	.byte	0xff
	.zero		1


	//   ....[50]....
        /*0410*/ 	.word	0x000026e0
        /*0414*/ 	.word	0x000000ff
        /*0418*/ 	.word	0x00000090
        /*041c*/ 	.short	0x010a
        /*041e*/ 	.byte	0x05
	.zero		1


	//   ....[51]....
        /*0420*/ 	.word	0x00002800
        /*0424*/ 	.word	0x00000000
        /*0428*/ 	.word	0x00000080
        /*042c*/ 	.short	0x010a
        /*042e*/ 	.byte	0xff
	.zero		1


	//   ....[52]....
        /*0430*/ 	.word	0x00002910
        /*0434*/ 	.word	0x00000000
        /*0438*/ 	.word	0x00000000
        /*043c*/ 	.short	0x0101
        /*043e*/ 	.byte	0xff
	.zero		1


	//   ....[53]....
        /*0440*/ 	.word	0x000029a0
        /*0444*/ 	.word	0x000000ff
        /*0448*/ 	.word	0x00000090
        /*044c*/ 	.short	0x0106
        /*044e*/ 	.byte	0x05
	.zero		1


	//   ....[54]....
        /*0450*/ 	.word	0x000029c0
        /*0454*/ 	.word	0x000000ff
        /*0458*/ 	.word	0x00000090
        /*045c*/ 	.short	0x010a
        /*045e*/ 	.byte	0x05
	.zero		1


	//   ....[55]....
        /*0460*/ 	.word	0x00002a50
        /*0464*/ 	.word	0x000000ff
        /*0468*/ 	.word	0x00000090
        /*046c*/ 	.short	0x0106
        /*046e*/ 	.byte	0x04
	.zero		1


	//   ....[56]....
        /*0470*/ 	.word	0x00002a90
        /*0474*/ 	.word	0x00000000
        /*0478*/ 	.word	0x00000090
        /*047c*/ 	.short	0x010a
        /*047e*/ 	.byte	0xff
	.zero		1


	//   ....[57]....
        /*0480*/ 	.word	0x00002f90
        /*0484*/ 	.word	0x00000000
        /*0488*/ 	.word	0x00000080
        /*048c*/ 	.short	0x010a
        /*048e*/ 	.byte	0xff
	.zero		1


	//   ....[58]....
        /*0490*/ 	.word	0x00003090
        /*0494*/ 	.word	0x00000003
        /*0498*/ 	.word	0x00000000
        /*049c*/ 	.short	0x0101
        /*049e*/ 	.byte	0xff
	.zero		1


	//   ....[59]....
        /*04a0*/ 	.word	0x000030a0
        /*04a4*/ 	.word	0x000000ff
        /*04a8*/ 	.word	0x00000000
        /*04ac*/ 	.short	0x010a
        /*04ae*/ 	.byte	0x04
	.zero		1


	//   ....[60]....
        /*04b0*/ 	.word	0x00003120
        /*04b4*/ 	.word	0x000000ff
        /*04b8*/ 	.word	0x000000c0
        /*04bc*/ 	.short	0x010a
        /*04be*/ 	.byte	0x08
	.zero		1


	//   ....[61]....
        /*04c0*/ 	.word	0x00003200
        /*04c4*/ 	.word	0x000000ff
        /*04c8*/ 	.word	0x00000000
        /*04cc*/ 	.short	0x010a
        /*04ce*/ 	.byte	0x07
	.zero		1


	//   ....[62]....
        /*04d0*/ 	.word	0x00003340
        /*04d4*/ 	.word	0x000000ff
        /*04d8*/ 	.word	0x00000000
        /*04dc*/ 	.short	0x010a
        /*04de*/ 	.byte	0x04
	.zero		1


	//   ....[63]....
        /*04e0*/ 	.word	0x00003530
        /*04e4*/ 	.word	0x000000ff
        /*04e8*/ 	.word	0x00000000
        /*04ec*/ 	.short	0x010a
        /*04ee*/ 	.byte	0x05
	.zero		1


	//   ....[64]....
        /*04f0*/ 	.word	0x000035c0
        /*04f4*/ 	.word	0x000000ff
        /*04f8*/ 	.word	0x00000000
        /*04fc*/ 	.short	0x010a
        /*04fe*/ 	.byte	0x05
	.zero		1


	//   ....[65]....
        /*0500*/ 	.word	0x00003650
        /*0504*/ 	.word	0x000000ff
        /*0508*/ 	.word	0x00000000
        /*050c*/ 	.short	0x010a
        /*050e*/ 	.byte	0x05
	.zero		1


	//   ....[66]....
        /*0510*/ 	.word	0x000036e0
        /*0514*/ 	.word	0x000000ff
        /*0518*/ 	.word	0x00000000
        /*051c*/ 	.short	0x010a
        /*051e*/ 	.byte	0x07
	.zero		1


	//   ....[67]....
        /*0520*/ 	.word	0x00003b40
        /*0524*/ 	.word	0x00000000
        /*0528*/ 	.word	0x00000080
        /*052c*/ 	.short	0x010a
        /*052e*/ 	.byte	0xff
	.zero		1


	//   ....[68]....
        /*0530*/ 	.word	0x00003c00
        /*0534*/ 	.word	0x00000000
        /*0538*/ 	.word	0x00000000
        /*053c*/ 	.short	0x0101
        /*053e*/ 	.byte	0xff
	.zero		1


	//   ....[69]....
        /*0540*/ 	.word	0x00003f20
        /*0544*/ 	.word	0x000000ff
        /*0548*/ 	.word	0x00000078
        /*054c*/ 	.short	0x010a
        /*054e*/ 	.byte	0x07
	.zero		1


	//   ....[70]....
        /*0550*/ 	.word	0x00004110
        /*0554*/ 	.word	0x000000ff
        /*0558*/ 	.word	0x00000060
        /*055c*/ 	.short	0x010a
        /*055e*/ 	.byte	0x07
	.zero		1


	//   ....[71]....
        /*0560*/ 	.word	0x000042e0
        /*0564*/ 	.word	0x000000ff
        /*0568*/ 	.word	0x00000050
        /*056c*/ 	.short	0x010b
        /*056e*/ 	.byte	0x07
	.zero		1


	//   ....[72]....
        /*0570*/ 	.word	0x00004350
        /*0574*/ 	.word	0x000000ff
        /*0578*/ 	.word	0x00000000
        /*057c*/ 	.short	0x0101
        /*057e*/ 	.byte	0x08
	.zero		1


	//   ....[73]....
        /*0580*/ 	.word	0x00004380
        /*0584*/ 	.word	0x000000ff
        /*0588*/ 	.word	0x00000068
        /*058c*/ 	.short	0x010a
        /*058e*/ 	.byte	0x07
	.zero		1


	//   ....[74]....
        /*0590*/ 	.word	0x00004590
        /*0594*/ 	.word	0x000000ff
        /*0598*/ 	.word	0x00000058
        /*059c*/ 	.short	0x010b
        /*059e*/ 	.byte	0x07
	.zero		1


	//   ....[75]....
        /*05a0*/ 	.word	0x000045b0
        /*05a4*/ 	.word	0x000000ff
        /*05a8*/ 	.word	0x00000000
        /*05ac*/ 	.short	0x0101
        /*05ae*/ 	.byte	0x0d
	.zero		1


	//   ....[76]....
        /*05b0*/ 	.word	0x000045e0
        /*05b4*/ 	.word	0x000000ff
        /*05b8*/ 	.word	0x00000060
        /*05bc*/ 	.short	0x010a
        /*05be*/ 	.byte	0x07
	.zero		1


	//   ....[77]....
        /*05c0*/ 	.word	0x00004620
        /*05c4*/ 	.word	0x00000000
        /*05c8*/ 	.word	0x00000068
        /*05cc*/ 	.short	0x010a
        /*05ce*/ 	.byte	0xff
	.zero		1


	//   ....[78]....
        /*05d0*/ 	.word	0x00004970
        /*05d4*/ 	.word	0x00000000
        /*05d8*/ 	.word	0x00000080
        /*05dc*/ 	.short	0x010a
        /*05de*/ 	.byte	0xff
	.zero		1


	//   ....[79]....
        /*05e0*/ 	.word	0x00004a80
        /*05e4*/ 	.word	0x00000000
        /*05e8*/ 	.word	0x00000000
        /*05ec*/ 	.short	0x0101
        /*05ee*/ 	.byte	0xff
	.zero		1


	//   ....[80]....
        /*05f0*/ 	.word	0x000054d0
        /*05f4*/ 	.word	0x00000000
        /*05f8*/ 	.word	0x00000050
        /*05fc*/ 	.short	0x010a
        /*05fe*/ 	.byte	0xff
	.zero		1


	//   ....[81]....
        /*0600*/ 	.word	0x00005540
        /*0604*/ 	.word	0x0000006c
        /*0608*/ 	.word	0x000000a0
        /*060c*/ 	.short	0x010a
        /*060e*/ 	.byte	0xff
	.zero		1


	//   ....[82]....
        /*0610*/ 	.word	0x00005620
        /*0614*/ 	.word	0x00000000
        /*0618*/ 	.word	0x00000050
        /*061c*/ 	.short	0x010a
        /*061e*/ 	.byte	0xff
	.zero		1


	//   ....[83]....
        /*0620*/ 	.word	0x00005740
        /*0624*/ 	.word	0x00000000
        /*0628*/ 	.word	0x00000000
        /*062c*/ 	.short	0x0101
        /*062e*/ 	.byte	0xff
	.zero		1


	//   ....[84]....
        /*0630*/ 	.word	0x000057c0
        /*0634*/ 	.word	0x0000006c
        /*0638*/ 	.word	0x000000a0
        /*063c*/ 	.short	0x010a
        /*063e*/ 	.byte	0xff
	.zero		1


	//   ....[85]....
        /*0640*/ 	.word	0x00006330
        /*0644*/ 	.word	0x0000004b
        /*0648*/ 	.word	0x00000050
        /*064c*/ 	.short	0x010a
        /*064e*/ 	.byte	0xff
	.zero		1


	//   ....[86]....
        /*0650*/ 	.word	0x000063e0
        /*0654*/ 	.word	0x0000004b
        /*0658*/ 	.word	0x00000050
        /*065c*/ 	.short	0x010a
        /*065e*/ 	.byte	0xff
	.zero		1


	//   ....[87]....
        /*0660*/ 	.word	0x00006500
        /*0664*/ 	.word	0x00000000
        /*0668*/ 	.word	0x00000000
        /*066c*/ 	.short	0x0101
        /*066e*/ 	.byte	0xff
	.zero		1


	//   ....[88]....
        /*0670*/ 	.word	0x000068b0
        /*0674*/ 	.word	0x000000ff
        /*0678*/ 	.word	0x00000000
        /*067c*/ 	.short	0x0101
        /*067e*/ 	.byte	0x05
	.zero		1


	//   ....[89]....
        /*0680*/ 	.word	0x000071f0
        /*0684*/ 	.word	0x00000003
        /*0688*/ 	.word	0x000000f0
        /*068c*/ 	.short	0x010a
        /*068e*/ 	.byte	0xff
	.zero		1


	//   ....[90]....
        /*0690*/ 	.word	0x00007250
        /*0694*/ 	.word	0x00000002
        /*0698*/ 	.word	0x00000028
        /*069c*/ 	.short	0x010a
        /*069e*/ 	.byte	0xff
	.zero		1


	//   ....[91]....
        /*06a0*/ 	.word	0x000072b0
        /*06a4*/ 	.word	0x00000002
        /*06a8*/ 	.word	0x00000028
        /*06ac*/ 	.short	0x010a
        /*06ae*/ 	.byte	0xff
	.zero		1


	//   ....[92]....
        /*06b0*/ 	.word	0x00007300
        /*06b4*/ 	.word	0x00000002
        /*06b8*/ 	.word	0x00000080
        /*06bc*/ 	.short	0x010a
        /*06be*/ 	.byte	0xff
	.zero		1


	//   ....[93]....
        /*06c0*/ 	.word	0x00007360
        /*06c4*/ 	.word	0x00000000
        /*06c8*/ 	.word	0x00000000
        /*06cc*/ 	.short	0x010a
        /*06ce*/ 	.byte	0xff
	.zero		1


	//   ....[94]....
        /*06d0*/ 	.word	0x000073c0
        /*06d4*/ 	.word	0x00000000
        /*06d8*/ 	.word	0x00000000
        /*06dc*/ 	.short	0x010a
        /*06de*/ 	.byte	0xff
	.zero		1


	//   ....[95]....
        /*06e0*/ 	.word	0x00007420
        /*06e4*/ 	.word	0x00000000
        /*06e8*/ 	.word	0x00000000
        /*06ec*/ 	.short	0x010a
        /*06ee*/ 	.byte	0xff
	.zero		1


	//   ....[96]....
        /*06f0*/ 	.word	0x00007480
        /*06f4*/ 	.word	0x00000000
        /*06f8*/ 	.word	0x00000000
        /*06fc*/ 	.short	0x010a
        /*06fe*/ 	.byte	0xff
	.zero		1


	//   ....[97]....
        /*0700*/ 	.word	0x000074d0
        /*0704*/ 	.word	0x00000000
        /*0708*/ 	.word	0x000000e0
        /*070c*/ 	.short	0x010a
        /*070e*/ 	.byte	0xff
	.zero		1


	//   ....[98]....
        /*0710*/ 	.word	0x00007530
        /*0714*/ 	.word	0x00000000
        /*0718*/ 	.word	0x00000090
        /*071c*/ 	.short	0x010a
        /*071e*/ 	.byte	0xff
	.zero		1


	//   ....[99]....
        /*0720*/ 	.word	0x00007580
        /*0724*/ 	.word	0x00000000
        /*0728*/ 	.word	0x00000080
        /*072c*/ 	.short	0x010a
        /*072e*/ 	.byte	0xff
	.zero		1


	//   ....[100]....
        /*0730*/ 	.word	0x000075e0
        /*0734*/ 	.word	0x00000000
        /*0738*/ 	.word	0x00000090
        /*073c*/ 	.short	0x010a
        /*073e*/ 	.byte	0xff
	.zero		1


	//   ....[101]....
        /*0740*/ 	.word	0x00007630
        /*0744*/ 	.word	0x00000000
        /*0748*/ 	.word	0x00000080
        /*074c*/ 	.short	0x010a
        /*074e*/ 	.byte	0xff
	.zero		1


	//   ....[102]....
        /*0750*/ 	.word	0x00007690
        /*0754*/ 	.word	0x00000003
        /*0758*/ 	.word	0x000000c0
        /*075c*/ 	.short	0x010a
        /*075e*/ 	.byte	0xff
	.zero		1


	//   ....[103]....
        /*0760*/ 	.word	0x000076f0
        /*0764*/ 	.word	0x00000000
        /*0768*/ 	.word	0x00000000
        /*076c*/ 	.short	0x010a
        /*076e*/ 	.byte	0xff
	.zero		1


	//   ....[104]....
        /*0770*/ 	.word	0x00007750
        /*0774*/ 	.word	0x00000000
        /*0778*/ 	.word	0x00000000
        /*077c*/ 	.short	0x010a
        /*077e*/ 	.byte	0xff
	.zero		1


	//   ....[105]....
        /*0780*/ 	.word	0x000077b0
        /*0784*/ 	.word	0x00000000
        /*0788*/ 	.word	0x00000000
        /*078c*/ 	.short	0x010a
        /*078e*/ 	.byte	0xff
	.zero		1


	//   ....[106]....
        /*0790*/ 	.word	0x00007810
        /*0794*/ 	.word	0x00000000
        /*0798*/ 	.word	0x00000000
        /*079c*/ 	.short	0x010a
        /*079e*/ 	.byte	0xff
	.zero		1


	//   ....[107]....
        /*07a0*/ 	.word	0x00007870
        /*07a4*/ 	.word	0x00000000
        /*07a8*/ 	.word	0x00000000
        /*07ac*/ 	.short	0x010a
        /*07ae*/ 	.byte	0xff
	.zero		1


	//   ....[108]....
        /*07b0*/ 	.word	0x000078c0
        /*07b4*/ 	.word	0x00000000
        /*07b8*/ 	.word	0x00000080
        /*07bc*/ 	.short	0x010a
        /*07be*/ 	.byte	0xff
	.zero		1


	//   ....[109]....
        /*07c0*/ 	.word	0x00007920
        /*07c4*/ 	.word	0x00000000
        /*07c8*/ 	.word	0x00000078
        /*07cc*/ 	.short	0x010a
        /*07ce*/ 	.byte	0xff
	.zero		1


	//   ....[110]....
        /*07d0*/ 	.word	0x00007980
        /*07d4*/ 	.word	0x00000003
        /*07d8*/ 	.word	0x00000060
        /*07dc*/ 	.short	0x010a
        /*07de*/ 	.byte	0xff
	.zero		1


	//   ....[111]....
        /*07e0*/ 	.word	0x000079e0
        /*07e4*/ 	.word	0x00000003
        /*07e8*/ 	.word	0x00000068
        /*07ec*/ 	.short	0x010a
        /*07ee*/ 	.byte	0xff
	.zero		1


	//   ....[112]....
        /*07f0*/ 	.word	0x00007a40
        /*07f4*/ 	.word	0x00000000
        /*07f8*/ 	.word	0x00000060
        /*07fc*/ 	.short	0x010a
        /*07fe*/ 	.byte	0xff
	.zero		1


	//   ....[113]....
        /*0800*/ 	.word	0x00007a90
        /*0804*/ 	.word	0x00000000
        /*0808*/ 	.word	0x00000080
        /*080c*/ 	.short	0x010a
        /*080e*/ 	.byte	0xff
	.zero		1


	//   ....[114]....
        /*0810*/ 	.word	0x00007ae0
        /*0814*/ 	.word	0x00000000
        /*0818*/ 	.word	0x00000050
        /*081c*/ 	.short	0x010a
        /*081e*/ 	.byte	0xff
	.zero		1


	//   ....[115]....
        /*0820*/ 	.word	0x00007b30
        /*0824*/ 	.word	0x0000006c
        /*0828*/ 	.word	0x000000a0
        /*082c*/ 	.short	0x010a
        /*082e*/ 	.byte	0xff
	.zero		1


	//   ....[116]....
        /*0830*/ 	.word	0x00007b80
        /*0834*/ 	.word	0x0000004b
        /*0838*/ 	.word	0x00000050
        /*083c*/ 	.short	0x010a
        /*083e*/ 	.byte	0xff
	.zero		1


	//----- nvinfo : EIATTR_NUM_MBARRIERS
	.align		4
.L_47:
        /*0840*/ 	.byte	0x03, 0x38
        /*0842*/ 	.short	0x0020


	//----- nvinfo : EIATTR_EXIT_INSTR_OFFSETS
	.align		4
        /*0844*/ 	.byte	0x04, 0x1c
        /*0846*/ 	.short	(.L_49 - .L_48)


	//   ....[0]....
.L_48:
        /*0848*/ 	.word	0x00002570


	//   ....[1]....
        /*084c*/ 	.word	0x00002a60


	//   ....[2]....
        /*0850*/ 	.word	0x00002ac0


	//   ....[3]....
        /*0854*/ 	.word	0x00003940


	//   ....[4]....
        /*0858*/ 	.word	0x00004650


	//   ....[5]....
        /*085c*/ 	.word	0x00004690


	//   ....[6]....
        /*0860*/ 	.word	0x000071e0


	//----- nvinfo : EIATTR_MAX_THREADS
	.align		4
.L_49:
        /*0864*/ 	.byte	0x04, 0x05
        /*0866*/ 	.short	(.L_51 - .L_50)
.L_50:
        /*0868*/ 	.word	0x00000100
        /*086c*/ 	.word	0x00000001
        /*0870*/ 	.word	0x00000001


	//----- nvinfo : EIATTR_CRS_STACK_SIZE
	.align		4
.L_51:
        /*0874*/ 	.byte	0x04, 0x1e
        /*0876*/ 	.short	(.L_53 - .L_52)
.L_52:
        /*0878*/ 	.word	0x00000000


	//----- nvinfo : EIATTR_CBANK_PARAM_SIZE
	.align		4
.L_53:
        /*087c*/ 	.byte	0x03, 0x19
        /*087e*/ 	.short	0x0800


	//----- nvinfo : EIATTR_PARAM_CBANK
	.align		4
        /*0880*/ 	.byte	0x04, 0x0a
        /*0882*/ 	.short	(.L_55 - .L_54)
	.align		4
.L_54:
        /*0884*/ 	.word	index@(.nv.constant0._ZN7cutlass13device_kernelINS_4gemm6kernel13GemmUniversalIN4cute5tupleIJiiiiEEENS1_10collective13CollectiveMmaINS1_35MainloopSm100TmaUmmaWarpSpecializedILi5ELi2ELi4ENS5_IJNS4_1CILi1EEESB_SB_EEEEENS5_IJNSA_ILi64EEENSA_ILi128EEESE_EEEaNS5_IJlSB_lEEEaSH_NS4_8TiledMMAINS4_8MMA_AtomIJNS4_15SM100_MMA_S8_SSIaaiLi64ELi128ELNS4_4UMMA5MajorE0ELSM_0ELNSL_8SaturateE0EEEEEENS4_6LayoutISC_NS5_IJNSA_ILi0EEESR_SR_EEEEENS5_IJNS4_10UnderscoreESU_SU_EEEEENS4_13SM90_TMA_LOADENS4_14ComposedLayoutINS4_7SwizzleILi2ELi4ELi3EEENS4_18smem_ptr_flag_bitsILi8EEENSQ_INS5_IJNSA_ILi8EEESE_EEENS5_IJSE_SB_EEEEEEEvNS4_8identityESX_S17_vS18_EENS_8epilogue10collective18CollectiveEpilogueINS1A_23Sm100TmaWarpSpecializedILi2ELi2ELi32ELb0ELb0EEEJSG_NS5_IJNSQ_ISE_SB_EES1F_EEEaSH_aSH_NS1A_6fusion15FusionCallbacksIS1E_NS1H_17LinearCombinationIaiaiLNS_15FloatRoundStyleE2EEESG_S1G_JEEENS4_5SM1004TMEM4LOAD26SM100_TMEM_LOAD_16dp32b32xESX_S17_NS4_39AutoVectorizingCopyWithAssumedAlignmentILi128EEENS4_14SM90_TMA_STOREES17_S1S_S1S_EEEvvEEEEvNT_6ParamsE)
        /*0888*/ 	.short	0x0380
        /*088a*/ 	.short	0x0800


	//----- nvinfo : EIATTR_SW_WAR
	.align		4
.L_55:
        /*088c*/ 	.byte	0x04, 0x36
        /*088e*/ 	.short	(.L_57 - .L_56)
.L_56:
        /*0890*/ 	.word	0x00000008
.L_57:


//--------------------- .nv.callgraph             --------------------------
	.section	.nv.callgraph,"",@"SHT_CUDA_CALLGRAPH"
	.align	4
	.sectionentsize	8
	.align		4
        /*0000*/ 	.word	0x00000000
	.align		4
        /*0004*/ 	.word	0xffffffff
	.align		4
        /*0008*/ 	.word	index@(_ZN7cutlass13device_kernelINS_4gemm6kernel13GemmUniversalIN4cute5tupleIJiiiiEEENS1_10collective13CollectiveMmaINS1_35MainloopSm100TmaUmmaWarpSpecializedILi5ELi2ELi4ENS5_IJNS4_1CILi1EEESB_SB_EEEEENS5_IJNSA_ILi64EEENSA_ILi128EEESE_EEEaNS5_IJlSB_lEEEaSH_NS4_8TiledMMAINS4_8MMA_AtomIJNS4_15SM100_MMA_S8_SSIaaiLi64ELi128ELNS4_4UMMA5MajorE0ELSM_0ELNSL_8SaturateE0EEEEEENS4_6LayoutISC_NS5_IJNSA_ILi0EEESR_SR_EEEEENS5_IJNS4_10UnderscoreESU_SU_EEEEENS4_13SM90_TMA_LOADENS4_14ComposedLayoutINS4_7SwizzleILi2ELi4ELi3EEENS4_18smem_ptr_flag_bitsILi8EEENSQ_INS5_IJNSA_ILi8EEESE_EEENS5_IJSE_SB_EEEEEEEvNS4_8identityESX_S17_vS18_EENS_8epilogue10collective18CollectiveEpilogueINS1A_23Sm100TmaWarpSpecializedILi2ELi2ELi32ELb0ELb0EEEJSG_NS5_IJNSQ_ISE_SB_EES1F_EEEaSH_aSH_NS1A_6fusion15FusionCallbacksIS1E_NS1H_17LinearCombinationIaiaiLNS_15FloatRoundStyleE2EEESG_S1G_JEEENS4_5SM1004TMEM4LOAD26SM100_TMEM_LOAD_16dp32b32xESX_S17_NS4_39AutoVectorizingCopyWithAssumedAlignmentILi128EEENS4_14SM90_TMA_STOREES17_S1S_S1S_EEEvvEEEEvNT_6ParamsE)
	.align		4
        /*000c*/ 	.word	index@(__assertfail)
	.align		4
        /*0010*/ 	.word	0x00000000
	.align		4
        /*0014*/ 	.word	0xfffffffe
	.align		4
        /*0018*/ 	.word	0x00000000
	.align		4
        /*001c*/ 	.word	0xfffffffd
	.align		4
        /*0020*/ 	.word	0x00000000
	.align		4
        /*0024*/ 	.word	0xfffffffc


//--------------------- .nv.constant4             --------------------------
	.section	.nv.constant4,"a",@progbits
	.align	8
	.align		8
.nv.constant4:
        /*0000*/ 	.dword	__assertfail
	.align		8
        /*0008*/ 	.dword	__unnamed_1
	.align		8
        /*0010*/ 	.dword	__unnamed_2
	.align		8
        /*0018*/ 	.dword	_ZN40_INTERNAL_bf5a3c9f_4_k_cu_d773bbc2_292824cuda3std3__45__cpo5beginE
	.align		8
        /*0020*/ 	.dword	_ZN40_INTERNAL_bf5a3c9f_4_k_cu_d773bbc2_292824cuda3std3__45__cpo3endE
	.align		8
        /*0028*/ 	.dword	_ZN40_INTERNAL_bf5a3c9f_4_k_cu_d773bbc2_292824cuda3std3__45__cpo6cbeginE
	.align		8
        /*0030*/ 	.dword	_ZN40_INTERNAL_bf5a3c9f_4_k_cu_d773bbc2_292824cuda3std3__45__cpo4cendE
	.align		8
        /*0038*/ 	.dword	_ZN40_INTERNAL_bf5a3c9f_4_k_cu_d773bbc2_292824cuda3std3__442_GLOBAL__N__bf5a3c9f_4_k_cu_d773bbc2_292826ignoreE
	.align		8
        /*0040*/ 	.dword	_ZN40_INTERNAL_bf5a3c9f_4_k_cu_d773bbc2_292824cuda3std3__419piecewise_constructE
	.align		8
        /*0048*/ 	.dword	_ZN40_INTERNAL_bf5a3c9f_4_k_cu_d773bbc2_292824cuda3std3__48in_placeE
	.align		8
        /*0050*/ 	.dword	_ZN40_INTERNAL_bf5a3c9f_4_k_cu_d773bbc2_292824cuda3std6ranges3__45__cpo4swapE
	.align		8
        /*0058*/ 	.dword	_ZN40_INTERNAL_bf5a3c9f_4_k_cu_d773bbc2_292824cuda3std6ranges3__45__cpo9iter_moveE
	.align		8
        /*0060*/ 	.dword	_ZN40_INTERNAL_bf5a3c9f_4_k_cu_d773bbc2_292824cute7productE
	.align		8
        /*0068*/ 	.dword	_ZN40_INTERNAL_bf5a3c9f_4_k_cu_d773bbc2_292824cute1_E
	.align		8
        /*0070*/ 	.dword	$str$25
	.align		8
        /*0078*/ 	.dword	$str$26
	.align		8
        /*0080*/ 	.dword	$str$27
	.align		8
        /*0088*/ 	.dword	$str$28


//--------------------- .text._ZN7cutlass13device_kernelINS_4gemm6kernel13GemmUniversalIN4cute5tupleIJiiiiEEENS1_10collective13CollectiveMmaINS1_35MainloopSm100TmaUmmaWarpSpecializedILi5ELi2ELi4ENS5_IJNS4_1CILi1EEESB_SB_EEEEENS5_IJNSA_ILi64EEENSA_ILi128EEESE_EEEaNS5_IJlSB_lEEEaSH_NS4_8TiledMMAINS4_8MMA_AtomIJNS4_15SM100_MMA_S8_SSIaaiLi64ELi128ELNS4_4UMMA5MajorE0ELSM_0ELNSL_8SaturateE0EEEEEENS4_6LayoutISC_NS5_IJNSA_ILi0EEESR_SR_EEEEENS5_IJNS4_10UnderscoreESU_SU_EEEEENS4_13SM90_TMA_LOADENS4_14ComposedLayoutINS4_7SwizzleILi2ELi4ELi3EEENS4_18smem_ptr_flag_bitsILi8EEENSQ_INS5_IJNSA_ILi8EEESE_EEENS5_IJSE_SB_EEEEEEEvNS4_8identityESX_S17_vS18_EENS_8epilogue10collective18CollectiveEpilogueINS1A_23Sm100TmaWarpSpecializedILi2ELi2ELi32ELb0ELb0EEEJSG_NS5_IJNSQ_ISE_SB_EES1F_EEEaSH_aSH_NS1A_6fusion15FusionCallbacksIS1E_NS1H_17LinearCombinationIaiaiLNS_15FloatRoundStyleE2EEESG_S1G_JEEENS4_5SM1004TMEM4LOAD26SM100_TMEM_LOAD_16dp32b32xESX_S17_NS4_39AutoVectorizingCopyWithAssumedAlignmentILi128EEENS4_14SM90_TMA_STOREES17_S1S_S1S_EEEvvEEEEvNT_6ParamsE --------------------------
	.section	.text._ZN7cutlass13device_kernelINS_4gemm6kernel13GemmUniversalIN4cute5tupleIJiiiiEEENS1_10collective13CollectiveMmaINS1_35MainloopSm100TmaUmmaWarpSpecializedILi5ELi2ELi4ENS5_IJNS4_1CILi1EEESB_SB_EEEEENS5_IJNSA_ILi64EEENSA_ILi128EEESE_EEEaNS5_IJlSB_lEEEaSH_NS4_8TiledMMAINS4_8MMA_AtomIJNS4_15SM100_MMA_S8_SSIaaiLi64ELi128ELNS4_4UMMA5MajorE0ELSM_0ELNSL_8SaturateE0EEEEEENS4_6LayoutISC_NS5_IJNSA_ILi0EEESR_SR_EEEEENS5_IJNS4_10UnderscoreESU_SU_EEEEENS4_13SM90_TMA_LOADENS4_14ComposedLayoutINS4_7SwizzleILi2ELi4ELi3EEENS4_18smem_ptr_flag_bitsILi8EEENSQ_INS5_IJNSA_ILi8EEESE_EEENS5_IJSE_SB_EEEEEEEvNS4_8identityESX_S17_vS18_EENS_8epilogue10collective18CollectiveEpilogueINS1A_23Sm100TmaWarpSpecializedILi2ELi2ELi32ELb0ELb0EEEJSG_NS5_IJNSQ_ISE_SB_EES1F_EEEaSH_aSH_NS1A_6fusion15FusionCallbacksIS1E_NS1H_17LinearCombinationIaiaiLNS_15FloatRoundStyleE2EEESG_S1G_JEEENS4_5SM1004TMEM4LOAD26SM100_TMEM_LOAD_16dp32b32xESX_S17_NS4_39AutoVectorizingCopyWithAssumedAlignmentILi128EEENS4_14SM90_TMA_STOREES17_S1S_S1S_EEEvvEEEEvNT_6ParamsE,"ax",@progbits
	.align	128
.text._ZN7cutlass13device_kernelINS_4gemm6kernel13GemmUniversalIN4cute5tupleIJiiiiEEENS1_10collective13CollectiveMmaINS1_35MainloopSm100TmaUmmaWarpSpecializedILi5ELi2ELi4ENS5_IJNS4_1CILi1EEESB_SB_EEEEENS5_IJNSA_ILi64EEENSA_ILi128EEESE_EEEaNS5_IJlSB_lEEEaSH_NS4_8TiledMMAINS4_8MMA_AtomIJNS4_15SM100_MMA_S8_SSIaaiLi64ELi128ELNS4_4UMMA5MajorE0ELSM_0ELNSL_8SaturateE0EEEEEENS4_6LayoutISC_NS5_IJNSA_ILi0EEESR_SR_EEEEENS5_IJNS4_10UnderscoreESU_SU_EEEEENS4_13SM90_TMA_LOADENS4_14ComposedLayoutINS4_7SwizzleILi2ELi4ELi3EEENS4_18smem_ptr_flag_bitsILi8EEENSQ_INS5_IJNSA_ILi8EEESE_EEENS5_IJSE_SB_EEEEEEEvNS4_8identityESX_S17_vS18_EENS_8epilogue10collective18CollectiveEpilogueINS1A_23Sm100TmaWarpSpecializedILi2ELi2ELi32ELb0ELb0EEEJSG_NS5_IJNSQ_ISE_SB_EES1F_EEEaSH_aSH_NS1A_6fusion15FusionCallbacksIS1E_NS1H_17LinearCombinationIaiaiLNS_15FloatRoundStyleE2EEESG_S1G_JEEENS4_5SM1004TMEM4LOAD26SM100_TMEM_LOAD_16dp32b32xESX_S17_NS4_39AutoVectorizingCopyWithAssumedAlignmentILi128EEENS4_14SM90_TMA_STOREES17_S1S_S1S_EEEvvEEEEvNT_6ParamsE:
        .type           _ZN7cutlass13device_kernelINS_4gemm6kernel13GemmUniversalIN4cute5tupleIJiiiiEEENS1_10collective13CollectiveMmaINS1_35MainloopSm100TmaUmmaWarpSpecializedILi5ELi2ELi4ENS5_IJNS4_1CILi1EEESB_SB_EEEEENS5_IJNSA_ILi64EEENSA_ILi128EEESE_EEEaNS5_IJlSB_lEEEaSH_NS4_8TiledMMAINS4_8MMA_AtomIJNS4_15SM100_MMA_S8_SSIaaiLi64ELi128ELNS4_4UMMA5MajorE0ELSM_0ELNSL_8SaturateE0EEEEEENS4_6LayoutISC_NS5_IJNSA_ILi0EEESR_SR_EEEEENS5_IJNS4_10UnderscoreESU_SU_EEEEENS4_13SM90_TMA_LOADENS4_14ComposedLayoutINS4_7SwizzleILi2ELi4ELi3EEENS4_18smem_ptr_flag_bitsILi8EEENSQ_INS5_IJNSA_ILi8EEESE_EEENS5_IJSE_SB_EEEEEEEvNS4_8identityESX_S17_vS18_EENS_8epilogue10collective18CollectiveEpilogueINS1A_23Sm100TmaWarpSpecializedILi2ELi2ELi32ELb0ELb0EEEJSG_NS5_IJNSQ_ISE_SB_EES1F_EEEaSH_aSH_NS1A_6fusion15FusionCallbacksIS1E_NS1H_17LinearCombinationIaiaiLNS_15FloatRoundStyleE2EEESG_S1G_JEEENS4_5SM1004TMEM4LOAD26SM100_TMEM_LOAD_16dp32b32xESX_S17_NS4_39AutoVectorizingCopyWithAssumedAlignmentILi128EEENS4_14SM90_TMA_STOREES17_S1S_S1S_EEEvvEEEEvNT_6ParamsE,@function
        .size           _ZN7cutlass13device_kernelINS_4gemm6kernel13GemmUniversalIN4cute5tupleIJiiiiEEENS1_10collective13CollectiveMmaINS1_35MainloopSm100TmaUmmaWarpSpecializedILi5ELi2ELi4ENS5_IJNS4_1CILi1EEESB_SB_EEEEENS5_IJNSA_ILi64EEENSA_ILi128EEESE_EEEaNS5_IJlSB_lEEEaSH_NS4_8TiledMMAINS4_8MMA_AtomIJNS4_15SM100_MMA_S8_SSIaaiLi64ELi128ELNS4_4UMMA5MajorE0ELSM_0ELNSL_8SaturateE0EEEEEENS4_6LayoutISC_NS5_IJNSA_ILi0EEESR_SR_EEEEENS5_IJNS4_10UnderscoreESU_SU_EEEEENS4_13SM90_TMA_LOADENS4_14ComposedLayoutINS4_7SwizzleILi2ELi4ELi3EEENS4_18smem_ptr_flag_bitsILi8EEENSQ_INS5_IJNSA_ILi8EEESE_EEENS5_IJSE_SB_EEEEEEEvNS4_8identityESX_S17_vS18_EENS_8epilogue10collective18CollectiveEpilogueINS1A_23Sm100TmaWarpSpecializedILi2ELi2ELi32ELb0ELb0EEEJSG_NS5_IJNSQ_ISE_SB_EES1F_EEEaSH_aSH_NS1A_6fusion15FusionCallbacksIS1E_NS1H_17LinearCombinationIaiaiLNS_15FloatRoundStyleE2EEESG_S1G_JEEENS4_5SM1004TMEM4LOAD26SM100_TMEM_LOAD_16dp32b32xESX_S17_NS4_39AutoVectorizingCopyWithAssumedAlignmentILi128EEENS4_14SM90_TMA_STOREES17_S1S_S1S_EEEvvEEEEvNT_6ParamsE,(.L_x_145 - _ZN7cutlass13device_kernelINS_4gemm6kernel13GemmUniversalIN4cute5tupleIJiiiiEEENS1_10collective13CollectiveMmaINS1_35MainloopSm100TmaUmmaWarpSpecializedILi5ELi2ELi4ENS5_IJNS4_1CILi1EEESB_SB_EEEEENS5_IJNSA_ILi64EEENSA_ILi128EEESE_EEEaNS5_IJlSB_lEEEaSH_NS4_8TiledMMAINS4_8MMA_AtomIJNS4_15SM100_MMA_S8_SSIaaiLi64ELi128ELNS4_4UMMA5MajorE0ELSM_0ELNSL_8SaturateE0EEEEEENS4_6LayoutISC_NS5_IJNSA_ILi0EEESR_SR_EEEEENS5_IJNS4_10UnderscoreESU_SU_EEEEENS4_13SM90_TMA_LOADENS4_14ComposedLayoutINS4_7SwizzleILi2ELi4ELi3EEENS4_18smem_ptr_flag_bitsILi8EEENSQ_INS5_IJNSA_ILi8EEESE_EEENS5_IJSE_SB_EEEEEEEvNS4_8identityESX_S17_vS18_EENS_8epilogue10collective18CollectiveEpilogueINS1A_23Sm100TmaWarpSpecializedILi2ELi2ELi32ELb0ELb0EEEJSG_NS5_IJNSQ_ISE_SB_EES1F_EEEaSH_aSH_NS1A_6fusion15FusionCallbacksIS1E_NS1H_17LinearCombinationIaiaiLNS_15FloatRoundStyleE2EEESG_S1G_JEEENS4_5SM1004TMEM4LOAD26SM100_TMEM_LOAD_16dp32b32xESX_S17_NS4_39AutoVectorizingCopyWithAssumedAlignmentILi128EEENS4_14SM90_TMA_STOREES17_S1S_S1S_EEEvvEEEEvNT_6ParamsE)
        .other          _ZN7cutlass13device_kernelINS_4gemm6kernel13GemmUniversalIN4cute5tupleIJiiiiEEENS1_10collective13CollectiveMmaINS1_35MainloopSm100TmaUmmaWarpSpecializedILi5ELi2ELi4ENS5_IJNS4_1CILi1EEESB_SB_EEEEENS5_IJNSA_ILi64EEENSA_ILi128EEESE_EEEaNS5_IJlSB_lEEEaSH_NS4_8TiledMMAINS4_8MMA_AtomIJNS4_15SM100_MMA_S8_SSIaaiLi64ELi128ELNS4_4UMMA5MajorE0ELSM_0ELNSL_8SaturateE0EEEEEENS4_6LayoutISC_NS5_IJNSA_ILi0EEESR_SR_EEEEENS5_IJNS4_10UnderscoreESU_SU_EEEEENS4_13SM90_TMA_LOADENS4_14ComposedLayoutINS4_7SwizzleILi2ELi4ELi3EEENS4_18smem_ptr_flag_bitsILi8EEENSQ_INS5_IJNSA_ILi8EEESE_EEENS5_IJSE_SB_EEEEEEEvNS4_8identityESX_S17_vS18_EENS_8epilogue10collective18CollectiveEpilogueINS1A_23Sm100TmaWarpSpecializedILi2ELi2ELi32ELb0ELb0EEEJSG_NS5_IJNSQ_ISE_SB_EES1F_EEEaSH_aSH_NS1A_6fusion15FusionCallbacksIS1E_NS1H_17LinearCombinationIaiaiLNS_15FloatRoundStyleE2EEESG_S1G_JEEENS4_5SM1004TMEM4LOAD26SM100_TMEM_LOAD_16dp32b32xESX_S17_NS4_39AutoVectorizingCopyWithAssumedAlignmentILi128EEENS4_14SM90_TMA_STOREES17_S1S_S1S_EEEvvEEEEvNT_6ParamsE,@"STO_CUDA_ENTRY STV_DEFAULT"
_ZN7cutlass13device_kernelINS_4gemm6kernel13GemmUniversalIN4cute5tupleIJiiiiEEENS1_10collective13CollectiveMmaINS1_35MainloopSm100TmaUmmaWarpSpecializedILi5ELi2ELi4ENS5_IJNS4_1CILi1EEESB_SB_EEEEENS5_IJNSA_ILi64EEENSA_ILi128EEESE_EEEaNS5_IJlSB_lEEEaSH_NS4_8TiledMMAINS4_8MMA_AtomIJNS4_15SM100_MMA_S8_SSIaaiLi64ELi128ELNS4_4UMMA5MajorE0ELSM_0ELNSL_8SaturateE0EEEEEENS4_6LayoutISC_NS5_IJNSA_ILi0EEESR_SR_EEEEENS5_IJNS4_10UnderscoreESU_SU_EEEEENS4_13SM90_TMA_LOADENS4_14ComposedLayoutINS4_7SwizzleILi2ELi4ELi3EEENS4_18smem_ptr_flag_bitsILi8EEENSQ_INS5_IJNSA_ILi8EEESE_EEENS5_IJSE_SB_EEEEEEEvNS4_8identityESX_S17_vS18_EENS_8epilogue10collective18CollectiveEpilogueINS1A_23Sm100TmaWarpSpecializedILi2ELi2ELi32ELb0ELb0EEEJSG_NS5_IJNSQ_ISE_SB_EES1F_EEEaSH_aSH_NS1A_6fusion15FusionCallbacksIS1E_NS1H_17LinearCombinationIaiaiLNS_15FloatRoundStyleE2EEESG_S1G_JEEENS4_5SM1004TMEM4LOAD26SM100_TMEM_LOAD_16dp32b32xESX_S17_NS4_39AutoVectorizingCopyWithAssumedAlignmentILi128EEENS4_14SM90_TMA_STOREES17_S1S_S1S_EEEvvEEEEvNT_6ParamsE:
[----:B------:R-:W1:Y:S01]  /*0000*/  LDC R1, c[0x0][0x37c] ;  /* 0x0000df00ff017b82 */ /* 0x000e620000000800 */
[----:B------:R-:W2:Y:S01]  /*0010*/  S2R R103, SR_TID.X ;  /* 0x0000000000677919 */ /* 0x000ea20000002100 */
[----:B------:R-:W3:Y:S01]  /*0020*/  LDCU.64 UR4, c[0x0][0x890] ;  /* 0x00011200ff0477ac */ /* 0x000ee20008000a00 */
[----:B------:R-:W-:Y:S02]  /*0030*/  PRMT R91, RZ, 0x7610, R91 ;  /* 0x00007610ff5b7816 */ /* 0x000fe4000000005b */
[----:B------:R-:W-:Y:S01]  /*0040*/  ELECT P5, URZ, PT ;  /* 0x0000000000ff782f */ /* 0x000fe200038a0000 */
[----:B------:R-:W4:Y:S01]  /*0050*/  LDCU.64 UR46, c[0x0][0x358] ;  /* 0x00006b00ff2e77ac */ /* 0x000f220008000a00 */
[----:B---3--:R-:W-:-:S04]  /*0060*/  UISETP.NE.U32.AND UP0, UPT, UR4, URZ, UPT ;  /* 0x000000ff0400728c */ /* 0x008fc8000bf05070 */
[----:B------:R-:W-:Y:S01]  /*0070*/  UISETP.NE.AND.EX UP0, UPT, UR5, URZ, UPT, UP0 ;  /* 0x000000ff0500728c */ /* 0x000fe2000bf05300 */
[----:B--2---:R-:W-:-:S05]  /*0080*/  SHF.R.U32.HI R96, RZ, 0x5, R103 ;  /* 0x00000005ff607819 */ /* 0x004fca0000011667 */
[----:B------:R-:W2:Y:S02]  /*0090*/  SHFL.IDX PT, R0, R96, RZ, 0x1f ;  /* 0x00001fff60007589 */ /* 0x000ea400000e0000 */
[----:B--2---:R-:W-:Y:S01]  /*00a0*/  R2UR UR8, R0 ;  /* 0x00000000000872ca */ /* 0x004fe200000e0000 */
[----:B-1--4-:R-:W-:-:S14]  /*00b0*/  BRA.U UP0, `(.L_x_0) ;  /* 0x00000001002c7547 */ /* 0x012fdc000b800000 */
[----:B------:R-:W1:Y:S02]  /*00c0*/  LDCU.64 UR6, c[0x0][0x888] ;  /* 0x00011100ff0677ac */ /* 0x000e640008000a00 */
[----:B-1----:R-:W-:-:S04]  /*00d0*/  UISETP.NE.U32.AND UP0, UPT, UR6, URZ, UPT ;  /* 0x000000ff0600728c */ /* 0x002fc8000bf05070 */
[----:B------:R-:W-:-:S09]  /*00e0*/  UISETP.NE.AND.EX UP0, UPT, UR7, URZ, UPT, UP0 ;  /* 0x000000ff0700728c */ /* 0x000fd2000bf05300 */
[----:B------:R-:W-:Y:S05]  /*00f0*/  BRA.U !UP0, `(.L_x_1) ;  /* 0x0000000108107547 */ /* 0x000fea000b800000 */
[----:B------:R-:W1:Y:S02]  /*0100*/  LDC.64 R50, c[0x0][0x888] ;  /* 0x00022200ff327b82 */ /* 0x000e640000000a00 */
[----:B-1----:R1:W5:Y:S01]  /*0110*/  LDG.E R50, desc[UR46][R50.64] ;  /* 0x0000002e32327981 */ /* 0x002362000c1e1900 */
[----:B------:R-:W-:Y:S01]  /*0120*/  HFMA2 R91, -RZ, RZ, 0, 5.9604644775390625e-08 ;  /* 0x00000001ff5b7431 */ /* 0x000fe200000001ff */
[----:B------:R-:W-:Y:S05]  /*0130*/  BRA `(.L_x_0) ;  /* 0x00000000000c7947 */ /* 0x000fea0003800000 */
.L_x_1:
[----:B------:R-:W1:Y:S01]  /*0140*/  LDCU UR6, c[0x0][0x880] ;  /* 0x00011000ff0677ac */ /* 0x000e620008000800 */
[----:B------:R-:W-:Y:S01]  /*0150*/  HFMA2 R91, -RZ, RZ, 0, 5.9604644775390625e-08 ;  /* 0x00000001ff5b7431 */ /* 0x000fe200000001ff */
[----:B-1----:R-:W-:-:S07]  /*0160*/  MOV R50, UR6 ;  /* 0x0000000600327c02 */ /* 0x002fce0008000f00 */
.L_x_0:
[----:B------:R-:W2:Y:S02]  /*0170*/  LDCU.64 UR6, c[0x0][0x8b0] ;  /* 0x00011600ff0677ac */ /* 0x000ea40008000a00 */
[----:B--2---:R-:W-:-:S04]  /*0180*/  UISETP.NE.U32.AND UP0, UPT, UR6, URZ, UPT ;  /* 0x000000ff0600728c */ /* 0x004fc8000bf05070 */
[----:B------:R-:W-:-:S09]  /*0190*/  UISETP.NE.AND.EX UP0, UPT, UR7, URZ, UPT, UP0 ;  /* 0x000000ff0700728c */ /* 0x000fd2000bf05300 */
[----:B------:R-:W-:Y:S05]  /*01a0*/  BRA.U UP0, `(.L_x_2) ;  /* 0x0000000100247547 */ /* 0x000fea000b800000 */
[----:B------:R-:W2:Y:S02]  /*01b0*/  LDCU.64 UR6, c[0x0][0x8a8] ;  /* 0x00011500ff0677ac */ /* 0x000ea40008000a00 */
[----:B--2---:R-:W-:-:S04]  /*01c0*/  UISETP.NE.U32.AND UP0, UPT, UR6, URZ, UPT ;  /* 0x000000ff0600728c */ /* 0x004fc8000bf05070 */
[----:B------:R-:W-:-:S09]  /*01d0*/  UISETP.NE.AND.EX UP0, UPT, UR7, URZ, UPT, UP0 ;  /* 0x000000ff0700728c */ /* 0x000fd2000bf05300 */
[----:B------:R-:W-:Y:S05]  /*01e0*/  BRA.U !UP0, `(.L_x_3) ;  /* 0x00000001080c7547 */ /* 0x000fea000b800000 */
[----:B------:R-:W2:Y:S02]  /*01f0*/  LDC.64 R2, c[0x0][0x8a8] ;  /* 0x00022a00ff027b82 */ /* 0x000ea40000000a00 */
[----:B--2---:R2:W5:Y:S01]  /*0200*/  LDG.E R47, desc[UR46][R2.64] ;  /* 0x0000002e022f7981 */ /* 0x004562000c1e1900 */
[----:B------:R-:W-:Y:S05]  /*0210*/  BRA `(.L_x_2) ;  /* 0x0000000000087947 */ /* 0x000fea0003800000 */
.L_x_3:
[----:B------:R-:W2:Y:S02]  /*0220*/  LDCU UR6, c[0x0][0x8a0] ;  /* 0x00011400ff0677ac */ /* 0x000ea40008000800 */
[----:B--2---:R-:W-:Y:S02]  /*0230*/  MOV R47, UR6 ;  /* 0x00000006002f7c02 */ /* 0x004fe40008000f00 */
.L_x_2:
[----:B------:R-:W-:Y:S01]  /*0240*/  IMAD.U32 R0, RZ, RZ, UR8 ;  /* 0x00000008ff007e24 */ /* 0x000fe2000f8e00ff */
[----:B------:R-:W-:Y:S04]  /*0250*/  BSSY.RECONVERGENT B0, `(.L_x_4) ;  /* 0x000000c000007945 */ /* 0x000fe80003800200 */
[C---:B------:R-:W-:Y:S02]  /*0260*/  ISETP.NE.OR P1, PT, R0.reuse, 0x1, !P5 ;  /* 0x000000010000780c */ /* 0x040fe40006f25670 */
[----:B------:R-:W-:-:S11]  /*0270*/  ISETP.NE.OR P0, PT, R0, 0x3, !P5 ;  /* 0x000000030000780c */ /* 0x000fd60006f05670 */
[----:B------:R-:W-:Y:S05]  /*0280*/  @P1 BRA `(.L_x_5) ;  /* 0x0000000000201947 */ /* 0x000fea0003800000 */
[----:B------:R-:W3:Y:S02]  /*0290*/  LDCU.64 UR6, c[0x0][0x348] ;  /* 0x00006900ff0677ac */ /* 0x000ee40008000a00 */
[----:B---3--:R-:W-:Y:S02]  /*02a0*/  UIADD3 UR10, UP1, UPT, UR6, 0x80, URZ ;  /* 0x00000080060a7890 */ /* 0x008fe4000ff3e0ff */
[----:B------:R-:W-:Y:S02]  /*02b0*/  UIADD3 UR6, UP0, UPT, UR6, 0x180, URZ ;  /* 0x0000018006067890 */ /* 0x000fe4000ff1e0ff */
[----:B------:R-:W-:Y:S02]  /*02c0*/  UIADD3.X UR11, UPT, UPT, URZ, UR7, URZ, UP1, !UPT ;  /* 0x00000007ff0b7290 */ /* 0x000fe40008ffe4ff */
[----:B------:R-:W-:-:S07]  /*02d0*/  UIADD3.X UR7, UPT, UPT, URZ, UR7, URZ, UP0, !UPT ;  /* 0x00000007ff077290 */ /* 0x000fce00087fe4ff */
[----:B------:R3:W-:Y:S02]  /*02e0*/  UTMACCTL.PF [UR10] ;  /* 0x000000000a0079b9 */ /* 0x0007e40008040000 */
[----:B------:R3:W-:Y:S02]  /*02f0*/  UTMACCTL.PF [UR6] ;  /* 0x00000000060079b9 */ /* 0x0007e40008040000 */
[----:B---3--:R-:W-:Y:S01]  /*0300*/  NOP ;  /* 0x0000000000007918 */ /* 0x008fe20000000000 */
.L_x_5:
[----:B------:R-:W-:Y:S05]  /*0310*/  BSYNC.RECONVERGENT B0 ;  /* 0x0000000000007941 */ /* 0x000fea0003800200 */
.L_x_4:
[----:B------:R-:W-:Y:S04]  /*0320*/  BSSY.RECONVERGENT B0, `(.L_x_6) ;  /* 0x000000a000007945 */ /* 0x000fe80003800200 */
        /* <DEDUP_REMOVED lines=9> */
.L_x_7:
[----:B------:R-:W-:Y:S05]  /*03c0*/  BSYNC.RECONVERGENT B0 ;  /* 0x0000000000007941 */ /* 0x000fea0003800200 */
.L_x_6:
[----:B------:R-:W3:Y:S01]  /*03d0*/  LDCU.64 UR6, c[0x0][0x888] ;  /* 0x00011100ff0677ac */ /* 0x000ee20008000a00 */
[----:B------:R-:W-:Y:S02]  /*03e0*/  UISETP.EQ.U32.AND UP1, UPT, UR4, URZ, UPT ;  /* 0x000000ff0400728c */ /* 0x000fe4000bf22070 */
[----:B------:R-:W-:Y:S02]  /*03f0*/  UPLOP3.LUT UP2, UPT, UPT, UPT, UPT, 0x80, 0x8 ;  /* 0x000000000008789c */ /* 0x000fe40003f4f070 */
[----:B---3--:R-:W-:-:S04]  /*0400*/  UISETP.NE.U32.AND UP0, UPT, UR6, URZ, UPT ;  /* 0x000000ff0600728c */ /* 0x008fc8000bf05070 */
[----:B------:R-:W-:-:S04]  /*0410*/  UISETP.NE.AND.EX UP0, UPT, UR7, URZ, UPT, UP0 ;  /* 0x000000ff0700728c */ /* 0x000fc8000bf05300 */
[----:B------:R-:W-:-:S04]  /*0420*/  UISETP.EQ.OR.EX UP3, UPT, UR5, URZ, !UP0, UP1 ;  /* 0x000000ff0500728c */ /* 0x000fc8000c762710 */
[----:B------:R-:W-:-:S05]  /*0430*/  UP2UR UR50, UPR, URZ, 0x8 ;  /* 0x00000008ff327883 */ /* 0x000fca0008000000 */
[----:B------:R-:W-:Y:S07]  /*0440*/  BRA.U !UP3, `(.L_x_8) ;  /* 0x000000010b207547 */ /* 0x000fee000b800000 */
[----:B-----5:R-:W-:Y:S01]  /*0450*/  R2UR UR6, R50 ;  /* 0x00000000320672ca */ /* 0x020fe200000e0000 */
[----:B------:R-:W-:Y:S02]  /*0460*/  UISETP.NE.U32.AND UP2, UPT, UR4, URZ, UPT ;  /* 0x000000ff0400728c */ /* 0x000fe4000bf45070 */
[----:B------:R-:W-:Y:S02]  /*0470*/  USEL UR4, URZ, 0xffffffff, UP0 ;  /* 0xffffffffff047887 */ /* 0x000fe40008000000 */
[----:B------:R-:W-:-:S08]  /*0480*/  UISETP.NE.AND.EX UP2, UPT, UR5, URZ, UPT, UP2 ;  /* 0x000000ff0500728c */ /* 0x000fd0000bf45320 */
[----:B------:R-:W-:-:S04]  /*0490*/  UISETP.NE.AND UP1, UPT, UR6, URZ, UPT ;  /* 0x000000ff0600728c */ /* 0x000fc8000bf25270 */
[----:B------:R-:W-:-:S04]  /*04a0*/  @!UP2 USEL UR4, URZ, 0xffffffff, UP1 ;  /* 0xffffffffff04a887 */ /* 0x000fc80008800000 */
[----:B------:R-:W-:-:S04]  /*04b0*/  ULOP3.LUT UR4, UR4, 0x1, URZ, 0xc0, !UPT ;  /* 0x0000000104047892 */ /* 0x000fc8000f8ec0ff */
[----:B------:R-:W-:-:S11]  /*04c0*/  UISETP.NE.U32.AND UP2, UPT, UR4, 0x1, UPT ;  /* 0x000000010400788c */ /* 0x000fd6000bf45070 */
.L_x_8:
[----:B--2---:R-:W2:Y:S01]  /*04d0*/  SHFL.IDX PT, R2, R96, RZ, 0x1f ;  /* 0x00001fff60027589 */ /* 0x004ea200000e0000 */
[----:B------:R-:W-:-:S04]  /*04e0*/  UISETP.NE.AND UP1, UPT, UR8, 0x2, UPT ;  /* 0x000000020800788c */ /* 0x000fc8000bf25270 */
[----:B------:R-:W-:Y:S01]  /*04f0*/  USEL UR6, URZ, 0x1, UP1 ;  /* 0x00000001ff067887 */ /* 0x000fe20008800000 */
[----:B--2---:R-:W-:-:S13]  /*0500*/  ISETP.NE.AND P0, PT, R2, RZ, PT ;  /* 0x000000ff0200720c */ /* 0x004fda0003f05270 */
[----:B------:R-:W-:Y:S05]  /*0510*/  @P0 BRA `(.L_x_9) ;  /* 0x0000000000500947 */ /* 0x000fea0003800000 */
[----:B------:R-:W2:Y:S01]  /*0520*/  S2UR UR5, SR_CgaCtaId ;  /* 0x00000000000579c3 */ /* 0x000ea20000008800 */
[----:B------:R-:W-:Y:S01]  /*0530*/  UMOV UR7, 0x400 ;  /* 0x0000040000077882 */ /* 0x000fe20000000000 */
[----:B------:R-:W-:Y:S01]  /*0540*/  UMOV UR4, 0x1 ;  /* 0x0000000100047882 */ /* 0x000fe20000000000 */
[----:B------:R-:W-:Y:S01]  /*0550*/  ELECT P0, URZ, PT ;  /* 0x0000000000ff782f */ /* 0x000fe20003800000 */
[----:B------:R-:W-:-:S04]  /*0560*/  UIADD3 UR10, UPT, UPT, -UR4, 0x100000, URZ ;  /* 0x00100000040a7890 */ /* 0x000fc8000fffe1ff */
[----:B------:R-:W-:Y:S02]  /*0570*/  USHF.L.U32 UR11, UR10, 0xb, URZ ;  /* 0x0000000b0a0b7899 */ /* 0x000fe400080006ff */
[----:B------:R-:W-:Y:S02]  /*0580*/  USHF.L.U32 UR10, UR10, 0x1, URZ ;  /* 0x000000010a0a7899 */ /* 0x000fe400080006ff */
[----:B--2---:R-:W-:Y:S01]  /*0590*/  ULEA UR5, UR5, UR7, 0x18 ;  /* 0x0000000705057291 */ /* 0x004fe2000f8ec0ff */
[----:B------:R-:W2:Y:S11]  /*05a0*/  FENCE.VIEW.ASYNC.S ;  /* 0x00000000000073c6 */ /* 0x000eb60000000000 */
[----:B--2---:R2:W3:Y:S01]  /*05b0*/  SYNCS.EXCH.64 URZ, [UR5], UR10 ;  /* 0x0000000a05ff75b2 */ /* 0x0044e20008000100 */
[----:B------:R2:W4:Y:S01]  /*05c0*/  SYNCS.EXCH.64 URZ, [UR5+0x28], UR10 ;  /* 0x0000280a05ff75b2 */ /* 0x0005220008000100 */
[----:B------:R2:W1:Y:S01]  /*05d0*/  SYNCS.EXCH.64 URZ, [UR5+0x8], UR10 ;  /* 0x0000080a05ff75b2 */ /* 0x0004620008000100 */
[----:B------:R2:W1:Y:S01]  /*05e0*/  SYNCS.EXCH.64 URZ, [UR5+0x30], UR10 ;  /* 0x0000300a05ff75b2 */ /* 0x0004620008000100 */
[----:B------:R2:W1:Y:S01]  /*05f0*/  SYNCS.EXCH.64 URZ, [UR5+0x10], UR10 ;  /* 0x0000100a05ff75b2 */ /* 0x0004620008000100 */
[----:B------:R2:W1:Y:S01]  /*0600*/  SYNCS.EXCH.64 URZ, [UR5+0x38], UR10 ;  /* 0x0000380a05ff75b2 */ /* 0x0004620008000100 */
[----:B------:R2:W1:Y:S01]  /*0610*/  SYNCS.EXCH.64 URZ, [UR5+0x18], UR10 ;  /* 0x0000180a05ff75b2 */ /* 0x0004620008000100 */
[----:B------:R2:W1:Y:S01]  /*0620*/  SYNCS.EXCH.64 URZ, [UR5+0x40], UR10 ;  /* 0x0000400a05ff75b2 */ /* 0x0004620008000100 */
[----:B------:R2:W1:Y:S01]  /*0630*/  SYNCS.EXCH.64 URZ, [UR5+0x20], UR10 ;  /* 0x0000200a05ff75b2 */ /* 0x0004620008000100 */
[----:B------:R2:W1:Y:S01]  /*0640*/  SYNCS.EXCH.64 URZ, [UR5+0x48], UR10 ;  /* 0x0000480a05ff75b2 */ /* 0x0004620008000100 */
[----:B------:R-:W-:Y:S01]  /*0650*/  NOP ;  /* 0x0000000000007918 */ /* 0x000fe20000000000 */
.L_x_9:
[----:B------:R-:W2:Y:S01]  /*0660*/  SHFL.IDX PT, R2, R96, RZ, 0x1f ;  /* 0x00001fff60027589 */ /* 0x000ea200000e0000 */
[----:B------:R-:W-:Y:S01]  /*0670*/  NOP ;  /* 0x0000000000007918 */ /* 0x000fe20000000000 */
[----:B--2---:R-:W-:-:S13]  /*0680*/  ISETP.NE.AND P0, PT, R2, 0x1, PT ;  /* 0x000000010200780c */ /* 0x004fda0003f05270 */
[----:B------:R-:W-:Y:S05]  /*0690*/  @P0 BRA `(.L_x_10) ;  /* 0x0000000000480947 */ /* 0x000fea0003800000 */
[----:B------:R-:W2:Y:S01]  /*06a0*/  S2UR UR7, SR_CgaCtaId ;  /* 0x00000000000779c3 */ /* 0x000ea20000008800 */
[----:B------:R-:W-:Y:S01]  /*06b0*/  UMOV UR9, 0x400 ;  /* 0x0000040000097882 */ /* 0x000fe20000000000 */
[----:B------:R-:W-:Y:S01]  /*06c0*/  UMOV UR5, 0x20 ;  /* 0x0000002000057882 */ /* 0x000fe20000000000 */
[----:B------:R-:W-:Y:S01]  /*06d0*/  UMOV UR4, 0x80 ;  /* 0x0000008000047882 */ /* 0x000fe20000000000 */
[----:B------:R-:W-:-:S04]  /*06e0*/  UIADD3 UR10, UPT, UPT, -UR5, 0x100000, URZ ;  /* 0x00100000050a7890 */ /* 0x000fc8000fffe1ff */
[----:B------:R-:W-:Y:S02]  /*06f0*/  USHF.L.U32 UR11, UR10, 0xb, URZ ;  /* 0x0000000b0a0b7899 */ /* 0x000fe400080006ff */
[----:B------:R-:W-:Y:S02]  /*0700*/  USHF.L.U32 UR10, UR10, 0x1, URZ ;  /* 0x000000010a0a7899 */ /* 0x000fe400080006ff */
[----:B------:R-:W-:-:S04]  /*0710*/  UIADD3 UR4, UPT, UPT, -UR4, 0x100000, URZ ;  /* 0x0010000004047890 */ /* 0x000fc8000fffe1ff */
[----:B------:R-:W-:Y:S02]  /*0720*/  USHF.L.U32 UR5, UR4, 0xb, URZ ;  /* 0x0000000b04057899 */ /* 0x000fe400080006ff */
[----:B------:R-:W-:Y:S01]  /*0730*/  USHF.L.U32 UR4, UR4, 0x1, URZ ;  /* 0x0000000104047899 */ /* 0x000fe200080006ff */
[----:B------:R-:W-:Y:S01]  /*0740*/  ELECT P0, URZ, PT ;  /* 0x0000000000ff782f */ /* 0x000fe20003800000 */
[----:B--2---:R-:W-:Y:S01]  /*0750*/  ULEA UR7, UR7, UR9, 0x18 ;  /* 0x0000000907077291 */ /* 0x004fe2000f8ec0ff */
[----:B------:R-:W2:Y:S11]  /*0760*/  FENCE.VIEW.ASYNC.S ;  /* 0x00000000000073c6 */ /* 0x000eb60000000000 */
[----:B--2---:R2:W1:Y:S01]  /*0770*/  SYNCS.EXCH.64 URZ, [UR7+0x50], UR10 ;  /* 0x0000500a07ff75b2 */ /* 0x0044620008000100 */
[----:B------:R2:W1:Y:S01]  /*0780*/  SYNCS.EXCH.64 URZ, [UR7+0x60], UR4 ;  /* 0x0000600407ff75b2 */ /* 0x0004620008000100 */
[----:B------:R2:W1:Y:S01]  /*0790*/  SYNCS.EXCH.64 URZ, [UR7+0x58], UR10 ;  /* 0x0000580a07ff75b2 */ /* 0x0004620008000100 */
[----:B------:R2:W1:Y:S01]  /*07a0*/  SYNCS.EXCH.64 URZ, [UR7+0x68], UR4 ;  /* 0x0000680407ff75b2 */ /* 0x0004620008000100 */
[----:B------:R-:W-:Y:S01]  /*07b0*/  NOP ;  /* 0x0000000000007918 */ /* 0x000fe20000000000 */
.L_x_10:
[----:B------:R-:W3:Y:S01]  /*07c0*/  SHFL.IDX PT, R2, R96, RZ, 0x1f ;  /* 0x00001fff60027589 */ /* 0x000ee200000e0000 */
[----:B------:R-:W-:Y:S01]  /*07d0*/  NOP ;  /* 0x0000000000007918 */ /* 0x000fe20000000000 */
[----:B---3--:R-:W-:-:S13]  /*07e0*/  ISETP.NE.AND P0, PT, R2, 0x3, PT ;  /* 0x000000030200780c */ /* 0x008fda0003f05270 */
[----:B------:R-:W-:Y:S05]  /*07f0*/  @P0 BRA `(.L_x_11) ;  /* 0x0000000000300947 */ /* 0x000fea0003800000 */
[----:B--2---:R-:W2:Y:S01]  /*0800*/  S2UR UR5, SR_CgaCtaId ;  /* 0x00000000000579c3 */ /* 0x004ea20000008800 */
        /* <DEDUP_REMOVED lines=8> */
[----:B--2---:R3:W2:Y:S01]  /*0890*/  SYNCS.EXCH.64 URZ, [UR5+0x70], UR10 ;  /* 0x0000700a05ff75b2 */ /* 0x0046a20008000100 */
[----:B------:R3:W1:Y:S02]  /*08a0*/  SYNCS.EXCH.64 URZ, [UR5+0x78], UR10 ;  /* 0x0000780a05ff75b2 */ /* 0x0006640008000100 */
[----:B---3--:R-:W-:Y:S01]  /*08b0*/  NOP ;  /* 0x0000000000007918 */ /* 0x008fe20000000000 */
.L_x_11:
[----:B------:R-:W3:Y:S01]  /*08c0*/  SHFL.IDX PT, R2, R96, RZ, 0x1f ;  /* 0x00001fff60027589 */ /* 0x000ee200000e0000 */
[----:B------:R-:W-:Y:S01]  /*08d0*/  NOP ;  /* 0x0000000000007918 */ /* 0x000fe20000000000 */
[----:B---3--:R-:W-:-:S13]  /*08e0*/  ISETP.NE.AND P0, PT, R2, 0x4, PT ;  /* 0x000000040200780c */ /* 0x008fda0003f05270 */
[----:B------:R-:W-:Y:S05]  /*08f0*/  @P0 BRA `(.L_x_12) ;  /* 0x00000000004c0947 */ /* 0x000fea0003800000 */
[----:B--2---:R-:W2:Y:S01]  /*0900*/  S2UR UR5, SR_CgaCtaId ;  /* 0x00000000000579c3 */ /* 0x004ea20000008800 */
[----:B------:R-:W-:Y:S01]  /*0910*/  UMOV UR9, 0x100 ;  /* 0x0000010000097882 */ /* 0x000fe20000000000 */
[----:B------:R-:W-:Y:S01]  /*0920*/  UMOV UR7, 0x400 ;  /* 0x0000040000077882 */ /* 0x000fe20000000000 */
[----:B------:R-:W-:Y:S01]  /*0930*/  USEL UR9, UR9, 0xe0, UP2 ;  /* 0x000000e009097887 */ /* 0x000fe20009000000 */
[----:B------:R-:W-:Y:S01]  /*0940*/  UMOV UR4, 0x1 ;  /* 0x0000000100047882 */ /* 0x000fe20000000000 */
[----:B------:R-:W-:Y:S01]  /*0950*/  ELECT P0, URZ, PT ;  /* 0x0000000000ff782f */ /* 0x000fe20003800000 */
[----:B------:R-:W-:-:S04]  /*0960*/  UIADD3 UR10, UPT, UPT, -UR4, 0x100000, URZ ;  /* 0x00100000040a7890 */ /* 0x000fc8000fffe1ff */
[----:B------:R-:W-:Y:S02]  /*0970*/  USHF.L.U32 UR11, UR10, 0xb, URZ ;  /* 0x0000000b0a0b7899 */ /* 0x000fe400080006ff */
[----:B------:R-:W-:Y:S02]  /*0980*/  USHF.L.U32 UR10, UR10, 0x1, URZ ;  /* 0x000000010a0a7899 */ /* 0x000fe400080006ff */
[----:B------:R-:W-:-:S04]  /*0990*/  UIADD3 UR12, UPT, UPT, -UR9, 0x100000, URZ ;  /* 0x00100000090c7890 */ /* 0x000fc8000fffe1ff */
[----:B------:R-:W-:Y:S02]  /*09a0*/  USHF.L.U32 UR13, UR12, 0xb, URZ ;  /* 0x0000000b0c0d7899 */ /* 0x000fe400080006ff */
[----:B------:R-:W-:Y:S02]  /*09b0*/  USHF.L.U32 UR12, UR12, 0x1, URZ ;  /* 0x000000010c0c7899 */ /* 0x000fe400080006ff */
[----:B--2---:R-:W-:Y:S01]  /*09c0*/  ULEA UR5, UR5, UR7, 0x18 ;  /* 0x0000000705057291 */ /* 0x004fe2000f8ec0ff */
[----:B------:R-:W2:Y:S11]  /*09d0*/  FENCE.VIEW.ASYNC.S ;  /* 0x00000000000073c6 */ /* 0x000eb60000000000 */
[----:B--2---:R3:W2:Y:S01]  /*09e0*/  SYNCS.EXCH.64 URZ, [UR5+0x80], UR10 ;  /* 0x0000800a05ff75b2 */ /* 0x0046a20008000100 */
[----:B------:R3:W1:Y:S01]  /*09f0*/  SYNCS.EXCH.64 URZ, [UR5+0x90], UR12 ;  /* 0x0000900c05ff75b2 */ /* 0x0006620008000100 */
[----:B------:R3:W1:Y:S01]  /*0a00*/  SYNCS.EXCH.64 URZ, [UR5+0x88], UR10 ;  /* 0x0000880a05ff75b2 */ /* 0x0006620008000100 */
[----:B------:R3:W1:Y:S02]  /*0a10*/  SYNCS.EXCH.64 URZ, [UR5+0x98], UR12 ;  /* 0x0000980c05ff75b2 */ /* 0x0006640008000100 */
[----:B---3--:R-:W-:Y:S01]  /*0a20*/  NOP ;  /* 0x0000000000007918 */ /* 0x008fe20000000000 */
.L_x_12:
[----:B------:R-:W3:Y:S01]  /*0a30*/  SHFL.IDX PT, R2, R96, RZ, 0x1f ;  /* 0x00001fff60027589 */ /* 0x000ee200000e0000 */
[----:B------:R-:W-:Y:S01]  /*0a40*/  NOP ;  /* 0x0000000000007918 */ /* 0x000fe20000000000 */
[----:B---3--:R-:W-:-:S13]  /*0a50*/  ISETP.NE.AND P0, PT, R2, 0x5, PT ;  /* 0x000000050200780c */ /* 0x008fda0003f05270 */
[----:B------:R-:W-:Y:S05]  /*0a60*/  @P0 BRA `(.L_x_13) ;  /* 0x0000000000580947 */ /* 0x000fea0003800000 */
[----:B--2---:R-:W2:Y:S01]  /*0a70*/  S2UR UR7, SR_CgaCtaId ;  /* 0x00000000000779c3 */ /* 0x004ea20000008800 */
        /* <DEDUP_REMOVED lines=12> */
[----:B--2---:R3:W2:Y:S01]  /*0b40*/  SYNCS.EXCH.64 URZ, [UR7+0xa0], UR10 ;  /* 0x0000a00a07ff75b2 */ /* 0x0046a20008000100 */
[----:B------:R3:W1:Y:S01]  /*0b50*/  SYNCS.EXCH.64 URZ, [UR7+0xc0], UR4 ;  /* 0x0000c00407ff75b2 */ /* 0x0006620008000100 */
[----:B------:R3:W1:Y:S01]  /*0b60*/  SYNCS.EXCH.64 URZ, [UR7+0xa8], UR10 ;  /* 0x0000a80a07ff75b2 */ /* 0x0006620008000100 */
[----:B------:R3:W1:Y:S01]  /*0b70*/  SYNCS.EXCH.64 URZ, [UR7+0xc8], UR4 ;  /* 0x0000c80407ff75b2 */ /* 0x0006620008000100 */
[----:B------:R3:W1:Y:S01]  /*0b80*/  SYNCS.EXCH.64 URZ, [UR7+0xb0], UR10 ;  /* 0x0000b00a07ff75b2 */ /* 0x0006620008000100 */
[----:B------:R3:W1:Y:S01]  /*0b90*/  SYNCS.EXCH.64 URZ, [UR7+0xd0], UR4 ;  /* 0x0000d00407ff75b2 */ /* 0x0006620008000100 */
[----:B------:R3:W1:Y:S01]  /*0ba0*/  SYNCS.EXCH.64 URZ, [UR7+0xb8], UR10 ;  /* 0x0000b80a07ff75b2 */ /* 0x0006620008000100 */
[----:B------:R3:W1:Y:S02]  /*0bb0*/  SYNCS.EXCH.64 URZ, [UR7+0xd8], UR4 ;  /* 0x0000d80407ff75b2 */ /* 0x0006640008000100 */
[----:B---3--:R-:W-:Y:S01]  /*0bc0*/  NOP ;  /* 0x0000000000007918 */ /* 0x008fe20000000000 */
.L_x_13:
        /* <DEDUP_REMOVED lines=18> */
.L_x_14:
[----:B--2---:R-:W2:Y:S01]  /*0cf0*/  S2UR UR5, SR_CTAID.X ;  /* 0x00000000000579c3 */ /* 0x004ea20000002500 */
[----:B------:R-:W-:-:S05]  /*0d00*/  CS2R.32 R90, SR_CgaSize ;  /* 0x00000000005a7805 */ /* 0x000fca0000008a00 */
[----:B------:R-:W-:-:S05]  /*0d10*/  IMAD R90, R90, -0xa0, RZ ;  /* 0xffffff605a5a7824 */ /* 0x000fca00078e02ff */
[----:B------:R-:W-:-:S14]  /*0d20*/  R2UR UR9, R90 ;  /* 0x000000005a0972ca */ /* 0x000fdc00000e0000 */
[----:B------:R-:W3:Y:S01]  /*0d30*/  LDCU UR9, c[0x0][UR9+0x2b0] ;  /* 0x00005600090977ac */ /* 0x000ee20008000800 */
[----:B------:R-:W-:Y:S01]  /*0d40*/  NOP ;  /* 0x0000000000007918 */ /* 0x000fe20000000000 */
[----:B------:R-:W-:-:S05]  /*0d50*/  CS2R.32 R90, SR_CgaSize ;  /* 0x00000000005a7805 */ /* 0x000fca0000008a00 */
[----:B------:R-:W-:-:S05]  /*0d60*/  IMAD R90, R90, -0xa0, RZ ;  /* 0xffffff605a5a7824 */ /* 0x000fca00078e02ff */
[----:B------:R-:W-:-:S14]  /*0d70*/  R2UR UR7, R90 ;  /* 0x000000005a0772ca */ /* 0x000fdc00000e0000 */
[----:B------:R-:W4:Y:S01]  /*0d80*/  LDCU UR7, c[0x0][UR7+0x2b4] ;  /* 0x00005680070777ac */ /* 0x000f220008000800 */
[----:B------:R-:W1:Y:S08]  /*0d90*/  S2UR UR4, SR_CTAID.Y ;  /* 0x00000000000479c3 */ /* 0x000e700000002600 */
[----:B------:R-:W4:Y:S01]  /*0da0*/  LDC R9, c[0x0][0xb24] ;  /* 0x0002c900ff097b82 */ /* 0x000f220000000800 */
[----:B--2---:R-:W-:-:S02]  /*0db0*/  I2FP.F32.U32 R5, UR5 ;  /* 0x0000000500057c45 */ /* 0x004fc40008201000 */
[----:B------:R-:W-:-:S05]  /*0dc0*/  CS2R.32 R3, SR_CgaSize ;  /* 0x0000000000037805 */ /* 0x000fca0000008a00 */
[----:B------:R-:W-:-:S06]  /*0dd0*/  IMAD R3, R3, -0xa0, RZ ;  /* 0xffffff6003037824 */ /* 0x000fcc00078e02ff */
[----:B------:R-:W2:Y:S01]  /*0de0*/  LDC R3, c[0x0][R3+0x2a0] ;  /* 0x0000a80003037b82 */ /* 0x000ea20000000800 */
[----:B------:R-:W-:Y:S01]  /*0df0*/  MOV R21, UR5 ;  /* 0x0000000500157c02 */ /* 0x000fe20008000f00 */
[----:B---3--:R-:W-:Y:S01]  /*0e00*/  FMUL R5, R5, UR9 ;  /* 0x0000000905057c20 */ /* 0x008fe20008400000 */
[----:B-1----:R-:W-:Y:S02]  /*0e10*/  I2FP.F32.U32 R4, UR4 ;  /* 0x0000000400047c45 */ /* 0x002fe40008201000 */
[----:B------:R-:W-:-:S05]  /*0e20*/  CS2R.32 R2, SR_CgaSize ;  /* 0x0000000000027805 */ /* 0x000fca0000008a00 */
[----:B------:R-:W-:-:S06]  /*0e30*/  IMAD R2, R2, -0xa0, RZ ;  /* 0xffffff6002027824 */ /* 0x000fcc00078e02ff */
[----:B------:R-:W1:Y:S01]  /*0e40*/  LDC R2, c[0x0][R2+0x2a4] ;  /* 0x0000a90002027b82 */ /* 0x000e620000000800 */
[----:B------:R-:W3:Y:S01]  /*0e50*/  F2I.U32.TRUNC.NTZ R90, R5 ;  /* 0x00000005005a7305 */ /* 0x000ee2000020f000 */
[----:B------:R-:W-:Y:S01]  /*0e60*/  MOV R20, UR4 ;  /* 0x0000000400147c02 */ /* 0x000fe20008000f00 */
[----:B----4-:R-:W-:-:S05]  /*0e70*/  FMUL R4, R4, UR7 ;  /* 0x0000000704047c20 */ /* 0x010fca0008400000 */
[----:B------:R-:W-:Y:S01]  /*0e80*/  BAR.SYNC.DEFER_BLOCKING 0x0 ;  /* 0x0000000000007b1d */ /* 0x000fe20000010000 */
[----:B------:R-:W-:-:S05]  /*0e90*/  ISETP.GE.AND P0, PT, R9, 0x1, PT ;  /* 0x000000010900780c */ /* 0x000fca0003f06270 */
[----:B------:R-:W4:Y:S02]  /*0ea0*/  F2I.U32.TRUNC.NTZ R83, R4 ;  /* 0x0000000400537305 */ /* 0x000f24000020f000 */
[----:B------:R-:W1:Y:S01]  /*0eb0*/  S2UR UR36, SR_CTAID.Z ;  /* 0x00000000002479c3 */ /* 0x000e620000002700 */
[----:B---3--:R-:W-:-:S05]  /*0ec0*/  IADD3 R90, PT, PT, -R90, RZ, RZ ;  /* 0x000000ff5a5a7210 */ /* 0x008fca0007ffe1ff */
[----:B--2---:R-:W-:Y:S01]  /*0ed0*/  IMAD R90, R3, R90, UR5 ;  /* 0x00000005035a7e24 */ /* 0x004fe2000f8e025a */
[----:B----4-:R-:W-:-:S05]  /*0ee0*/  IADD3 R83, PT, PT, -R83, RZ, RZ ;  /* 0x000000ff53537210 */ /* 0x010fca0007ffe1ff */
[----:B-1----:R-:W-:Y:S01]  /*0ef0*/  IMAD R83, R2, R83, UR4 ;  /* 0x0000000402537e24 */ /* 0x002fe2000f8e0253 */
[----:B------:R-:W-:Y:S06]  /*0f00*/  @!P0 BRA `(.L_x_15) ;  /* 0x0000000000b88947 */ /* 0x000fec0003800000 */
[----:B------:R-:W1:Y:S01]  /*0f10*/  LDC.64 R4, c[0x0][0xb18] ;  /* 0x0002c600ff047b82 */ /* 0x000e620000000a00 */
[----:B------:R-:W-:-:S07]  /*0f20*/  ISETP.NE.AND P0, PT, R9, 0x1, PT ;  /* 0x000000010900780c */ /* 0x000fce0003f05270 */
[----:B------:R-:W2:Y:S08]  /*0f30*/  LDC R10, c[0x0][0xb0c] ;  /* 0x0002c300ff0a7b82 */ /* 0x000eb00000000800 */
[----:B------:R-:W3:Y:S08]  /*0f40*/  LDC R11, c[0x0][0x370] ;  /* 0x0000dc00ff0b7b82 */ /* 0x000ef00000000800 */
[----:B------:R-:W4:Y:S01]  /*0f50*/  LDC R12, c[0x0][0x374] ;  /* 0x0000dd00ff0c7b82 */ /* 0x000f220000000800 */
[----:B-1----:R-:W-:-:S07]  /*0f60*/  ISETP.NE.AND P1, PT, R4, 0x1, PT ;  /* 0x000000010400780c */ /* 0x002fce0003f25270 */
[----:B------:R-:W3:Y:S01]  /*0f70*/  LDC.64 R6, c[0x0][0xb10] ;  /* 0x0002c400ff067b82 */ /* 0x000ee20000000a00 */
[----:B--2---:R-:W-:-:S07]  /*0f80*/  ISETP.NE.AND P2, PT, R10, 0x1, PT ;  /* 0x000000010a00780c */ /* 0x004fce0003f45270 */
[----:B------:R-:W1:Y:S08]  /*0f90*/  LDC R8, c[0x0][0xb20] ;  /* 0x0002c800ff087b82 */ /* 0x000e700000000800 */
[----:B------:R-:W2:Y:S01]  /*0fa0*/  LDC.64 R2, c[0x0][0xb28] ;  /* 0x0002ca00ff027b82 */ /* 0x000ea20000000a00 */
[----:B----4-:R-:W-:-:S04]  /*0fb0*/  IMAD.HI.U32 R13, R12, R5, RZ ;  /* 0x000000050c0d7227 */ /* 0x010fc800078e00ff */
[----:B------:R-:W-:-:S04]  /*0fc0*/  IMAD.HI.U32 R5, R20, R5, RZ ;  /* 0x0000000514057227 */ /* 0x000fc800078e00ff */
[----:B---3--:R-:W-:-:S04]  /*0fd0*/  IMAD.HI.U32 R14, R11, R6, RZ ;  /* 0x000000060b0e7227 */ /* 0x008fc800078e00ff */
[C---:B------:R-:W-:Y:S01]  /*0fe0*/  IMAD.HI.U32 R16, R21.reuse, R6, RZ ;  /* 0x0000000615107227 */ /* 0x040fe200078e00ff */
[-C--:B------:R-:W-:Y:S02]  /*0ff0*/  @P2 SHF.R.U32.HI R11, RZ, R7.reuse, R14 ;  /* 0x00000007ff0b2219 */ /* 0x080fe4000001160e */
[-C--:B-1----:R-:W-:Y:S02]  /*1000*/  @P1 SHF.R.U32.HI R12, RZ, R8.reuse, R13 ;  /* 0x00000008ff0c1219 */ /* 0x082fe4000001160d */
[----:B------:R-:W-:Y:S02]  /*1010*/  SHF.R.U32.HI R5, RZ, R8, R5 ;  /* 0x00000008ff057219 */ /* 0x000fe40000011605 */
[----:B------:R-:W-:Y:S02]  /*1020*/  SHF.R.U32.HI R16, RZ, R7, R16 ;  /* 0x00000007ff107219 */ /* 0x000fe40000011610 */
[----:B------:R-:W-:Y:S01]  /*1030*/  SEL R5, R20, R5, !P1 ;  /* 0x0000000514057207 */ /* 0x000fe20004800000 */
[----:B--2---:R-:W-:Y:S01]  /*1040*/  IMAD.HI.U32 R14, R12, R2, RZ ;  /* 0x000000020c0e7227 */ /* 0x004fe200078e00ff */
[----:B------:R-:W-:-:S02]  /*1050*/  SEL R7, R21, R16, !P2 ;  /* 0x0000001015077207 */ /* 0x000fc40005000000 */
[----:B------:R-:W-:Y:S01]  /*1060*/  IADD3 R13, PT, PT, -R5, RZ, RZ ;  /* 0x000000ff050d7210 */ /* 0x000fe20007ffe1ff */
[----:B------:R-:W-:Y:S01]  /*1070*/  IMAD.HI.U32 R6, R11, R2, RZ ;  /* 0x000000020b067227 */ /* 0x000fe200078e00ff */
[----:B------:R-:W-:-:S03]  /*1080*/  @P0 SHF.R.U32.HI R12, RZ, R3, R14 ;  /* 0x00000003ff0c0219 */ /* 0x000fc6000001160e */
[----:B------:R-:W-:Y:S01]  /*1090*/  IMAD R13, R4, R13, R20 ;  /* 0x0000000d040d7224 */ /* 0x000fe200078e0214 */
[----:B------:R-:W-:Y:S01]  /*10a0*/  @P0 SHF.R.U32.HI R11, RZ, R3, R6 ;  /* 0x00000003ff0b0219 */ /* 0x000fe20000011606 */
[----:B------:R-:W-:-:S04]  /*10b0*/  IMAD R12, R12, R9, RZ ;  /* 0x000000090c0c7224 */ /* 0x000fc800078e02ff */
[----:B------:R-:W-:Y:S01]  /*10c0*/  IMAD R6, R11, R9, RZ ;  /* 0x000000090b067224 */ /* 0x000fe200078e02ff */
[----:B------:R-:W-:-:S04]  /*10d0*/  ISETP.GE.AND P1, PT, R5, R12, PT ;  /* 0x0000000c0500720c */ /* 0x000fc80003f26270 */
[----:B------:R-:W-:Y:S01]  /*10e0*/  ISETP.GE.OR P1, PT, R7, R6, P1 ;  /* 0x000000060700720c */ /* 0x000fe20000f26670 */
[----:B------:R-:W-:-:S05]  /*10f0*/  IMAD.HI.U32 R6, R5, R2, RZ ;  /* 0x0000000205067227 */ /* 0x000fca00078e00ff */
[----:B------:R-:W-:-:S04]  /*1100*/  SHF.R.U32.HI R6, RZ, R3, R6 ;  /* 0x00000003ff067219 */ /* 0x000fc80000011606 */
[----:B------:R-:W-:-:S03]  /*1110*/  SEL R6, R5, R6, !P0 ;  /* 0x0000000605067207 */ /* 0x000fc60004000000 */
[----:B------:R-:W-:Y:S01]  /*1120*/  @!P1 IMAD.HI.U32 R8, R7, R2, RZ ;  /* 0x0000000207089227 */ /* 0x000fe200078e00ff */
[----:B------:R-:W-:-:S04]  /*1130*/  IADD3 R2, PT, PT, -R6, RZ, RZ ;  /* 0x000000ff06027210 */ /* 0x000fc80007ffe1ff */
[----:B------:R-:W-:Y:S01]  /*1140*/  @!P1 SHF.R.U32.HI R8, RZ, R3, R8 ;  /* 0x00000003ff089219 */ /* 0x000fe20000011608 */
[----:B------:R-:W-:-:S03]  /*1150*/  IMAD R2, R9, R2, R5 ;  /* 0x0000000209027224 */ /* 0x000fc600078e0205 */
[----:B------:R-:W-:-:S05]  /*1160*/  @!P1 SEL R3, R7, R8, !P0 ;  /* 0x0000000807039207 */ /* 0x000fca0004000000 */
[--C-:B------:R-:W-:Y:S02]  /*1170*/  @!P1 IMAD.IADD R6, R6, 0x1, -R3.reuse ;  /* 0x0000000106069824 */ /* 0x100fe400078e0a03 */
[----:B------:R-:W-:Y:S01]  /*1180*/  @!P1 IMAD R3, R2, R11, R3 ;  /* 0x0000000b02039224 */ /* 0x000fe200078e0203 */
[----:B------:R-:W-:Y:S01]  /*1190*/  IADD3 R2, PT, PT, -R7, RZ, RZ ;  /* 0x000000ff07027210 */ /* 0x000fe20007ffe1ff */
[----:B------:R-:W-:Y:S02]  /*11a0*/  @!P1 IMAD R5, R6, R9, R7 ;  /* 0x0000000906059224 */ /* 0x000fe400078e0207 */
[----:B------:R-:W-:Y:S02]  /*11b0*/  @!P1 IMAD.MOV.U32 R7, RZ, RZ, R3 ;  /* 0x000000ffff079224 */ /* 0x000fe400078e0003 */
[----:B------:R-:W-:Y:S02]  /*11c0*/  IMAD R2, R10, R2, R21 ;  /* 0x000000020a027224 */ /* 0x000fe400078e0215 */
[----:B------:R-:W-:-:S02]  /*11d0*/  IMAD R20, R5, R4, R13 ;  /* 0x0000000405147224 */ /* 0x000fc400078e020d */
[----:B------:R-:W-:Y:S02]  /*11e0*/  IMAD R21, R7, R10, R2 ;  /* 0x0000000a07157224 */ /* 0x000fe400078e0202 */
.L_x_15:
[----:B------:R-:W1:Y:S01]  /*11f0*/  LDCU UR4, c[0x0][0xb30] ;  /* 0x00016600ff0477ac */ /* 0x000e620008000800 */
[----:B------:R-:W2:Y:S08]  /*1200*/  S2UR UR37, SR_CgaCtaId ;  /* 0x00000000002579c3 */ /* 0x000eb00000008800 */
[----:B------:R-:W3:Y:S01]  /*1210*/  LDC R40, c[0x0][0xb24] ;  /* 0x0002c900ff287b82 */ /* 0x000ee20000000800 */
[----:B-1----:R-:W-:-:S09]  /*1220*/  UISETP.NE.AND UP1, UPT, UR4, 0x1, UPT ;  /* 0x000000010400788c */ /* 0x002fd2000bf25270 */
[----:B--2---:R-:W-:Y:S05]  /*1230*/  BRA.U UP1, `(.L_x_16) ;  /* 0x0000000101407547 */ /* 0x004fea000b800000 */
[----:B------:R-:W1:Y:S08]  /*1240*/  LDC.64 R4, c[0x0][0xb10] ;  /* 0x0002c400ff047b82 */ /* 0x000e700000000a00 */
[----:B------:R-:W2:Y:S08]  /*1250*/  LDC.64 R2, c[0x0][0xb18] ;  /* 0x0002c600ff027b82 */ /* 0x000eb00000000a00 */
[----:B------:R-:W4:Y:S08]  /*1260*/  LDC R6, c[0x0][0xb20] ;  /* 0x0002c800ff067b82 */ /* 0x000f300000000800 */
[----:B------:R-:W3:Y:S01]  /*1270*/  LDC R8, c[0x0][0xb0c] ;  /* 0x0002c300ff087b82 */ /* 0x000ee20000000800 */
[----:B-1----:R-:W-:-:S05]  /*1280*/  IMAD.HI.U32 R4, R21, R4, RZ ;  /* 0x0000000415047227 */ /* 0x002fca00078e00ff */
[----:B------:R-:W-:Y:S01]  /*1290*/  SHF.R.U32.HI R4, RZ, R5, R4 ;  /* 0x00000005ff047219 */ /* 0x000fe20000011604 */
[----:B--2---:R-:W-:Y:S01]  /*12a0*/  IMAD.HI.U32 R3, R20, R3, RZ ;  /* 0x0000000314037227 */ /* 0x004fe200078e00ff */
[----:B------:R-:W-:-:S04]  /*12b0*/  ISETP.NE.AND P0, PT, R2, 0x1, PT ;  /* 0x000000010200780c */ /* 0x000fc80003f05270 */
[----:B----4-:R-:W-:-:S04]  /*12c0*/  SHF.R.U32.HI R3, RZ, R6, R3 ;  /* 0x00000006ff037219 */ /* 0x010fc80000011603 */
[----:B------:R-:W-:Y:S02]  /*12d0*/  SEL R3, R20, R3, !P0 ;  /* 0x0000000314037207 */ /* 0x000fe40004000000 */
[----:B---3--:R-:W-:-:S04]  /*12e0*/  ISETP.NE.AND P1, PT, R8, 0x1, PT ;  /* 0x000000010800780c */ /* 0x008fc80003f25270 */
[----:B------:R-:W-:-:S05]  /*12f0*/  SEL R4, R21, R4, !P1 ;  /* 0x0000000415047207 */ /* 0x000fca0004800000 */
[----:B------:R-:W-:Y:S02]  /*1300*/  IMAD.IADD R5, R3, 0x1, -R4 ;  /* 0x0000000103057824 */ /* 0x000fe400078e0a04 */
[----:B------:R-:W-:Y:S02]  /*1310*/  IMAD.IADD R3, R4, 0x1, -R3 ;  /* 0x0000000104037824 */ /* 0x000fe400078e0a03 */
[----:B------:R-:W-:Y:S02]  /*1320*/  IMAD R21, R5, R8, R21 ;  /* 0x0000000805157224 */ /* 0x000fe400078e0215 */
[----:B------:R-:W-:-:S07]  /*1330*/  IMAD R20, R3, R2, R20 ;  /* 0x0000000203147224 */ /* 0x000fce00078e0214 */
.L_x_16:
[----:B------:R-:W-:Y:S01]  /*1340*/  BAR.SYNC.DEFER_BLOCKING 0x0 ;  /* 0x0000000000007b1d */ /* 0x000fe20000010000 */
[----:B------:R-:W-:Y:S01]  /*1350*/  UISETP.NE.AND UP1, UPT, UR8, 0x2, UPT ;  /* 0x000000020800788c */ /* 0x000fe2000bf25270 */
[----:B------:R-:W-:Y:S02]  /*1360*/  ISETP.NE.OR P5, PT, R0, 0x2, !P5 ;  /* 0x000000020000780c */ /* 0x000fe40006fa5670 */
[----:B------:R-:W-:-:S06]  /*1370*/  LOP3.LUT R2, R103, 0x1f, RZ, 0xc0, !PT ;  /* 0x0000001f67027812 */ /* 0x000fcc00078ec0ff */
[----:B------:R-:W-:Y:S05]  /*1380*/  BRA.U UP1, `(.L_x_17) ;  /* 0x0000001101807547 */ /* 0x000fea000b800000 */
[----:B------:R-:W1:Y:S01]  /*1390*/  LDCU UR13, c[0x0][0x38c] ;  /* 0x00007180ff0d77ac */ /* 0x000e620008000800 */
[----:B------:R-:W2:Y:S01]  /*13a0*/  LDC R9, c[0x0][0x370] ;  /* 0x0000dc00ff097b82 */ /* 0x000ea20000000800 */
[----:B------:R-:W-:Y:S01]  /*13b0*/  PLOP3.LUT P1, PT, PT, PT, UP2, 0x80, 0x8 ;  /* 0x000000000008781c */ /* 0x000fe20003f2f028 */
[----:B------:R-:W-:Y:S01]  /*13c0*/  IMAD.MOV.U32 R15, RZ, RZ, 0x1 ;  /* 0x00000001ff0f7424 */ /* 0x000fe200078e00ff */
[----:B------:R-:W-:Y:S01]  /*13d0*/  ISETP.EQ.OR P4, PT, R2, RZ, P5 ;  /* 0x000000ff0200720c */ /* 0x000fe20002f82670 */
[----:B------:R-:W-:Y:S01]  /*13e0*/  IMAD.MOV.U32 R14, RZ, RZ, RZ ;  /* 0x000000ffff0e7224 */ /* 0x000fe200078e00ff */
[----:B------:R-:W-:Y:S02]  /*13f0*/  PLOP3.LUT P1, PT, P1, PT, PT, 0x8, 0x80 ;  /* 0x000000000080781c */ /* 0x000fe40000f2e170 */
[----:B------:R-:W-:Y:S01]  /*1400*/  CS2R R12, SRZ ;  /* 0x00000000000c7805 */ /* 0x000fe2000001ff00 */
[----:B------:R-:W-:Y:S01]  /*1410*/  IMAD.MOV.U32 R10, RZ, RZ, 0x1 ;  /* 0x00000001ff0a7424 */ /* 0x000fe200078e00ff */
[----:B------:R-:W4:Y:S01]  /*1420*/  LDC R0, c[0x0][0x374] ;  /* 0x0000dd00ff007b82 */ /* 0x000f220000000800 */
[----:B------:R-:W2:Y:S01]  /*1430*/  LDCU.64 UR22, c[0x0][0x348] ;  /* 0x00006900ff1677ac */ /* 0x000ea20008000a00 */
[----:B------:R-:W-:Y:S01]  /*1440*/  UMOV UR6, URZ ;  /* 0x000000ff00067c82 */ /* 0x000fe20008000000 */
[----:B-1----:R-:W-:-:S04]  /*1450*/  UIADD3 UR5, UPT, UPT, UR13, 0x3f, URZ ;  /* 0x0000003f0d057890 */ /* 0x002fc8000fffe0ff */
[----:B------:R-:W-:-:S04]  /*1460*/  USHF.R.S32.HI UR4, URZ, 0x1f, UR5 ;  /* 0x0000001fff047899 */ /* 0x000fc80008011405 */
[----:B------:R-:W-:-:S04]  /*1470*/  ULEA.HI UR4, UR4, UR5, URZ, 0x6 ;  /* 0x0000000504047291 */ /* 0x000fc8000f8f30ff */
[----:B------:R-:W-:Y:S02]  /*1480*/  USHF.R.S32.HI UR15, URZ, 0x6, UR4 ;  /* 0x00000006ff0f7899 */ /* 0x000fe40008011404 */
[----:B------:R-:W-:Y:S02]  /*1490*/  UIADD3 UR4, UPT, UPT, UR13, -0x1, URZ ;  /* 0xffffffff0d047890 */ /* 0x000fe4000fffe0ff */
[----:B------:R-:W-:Y:S02]  /*14a0*/  UISETP.LT.U32.AND UP0, UPT, UR15, 0x5, UPT ;  /* 0x000000050f00788c */ /* 0x000fe4000bf01070 */
[----:B------:R-:W-:Y:S02]  /*14b0*/  UISETP.GE.U32.AND UP1, UPT, UR4, -0x7f, UPT ;  /* 0xffffff810400788c */ /* 0x000fe4000bf26070 */
[----:B------:R-:W-:Y:S02]  /*14c0*/  USEL UR14, UR15, 0x5, UP0 ;  /* 0x000000050f0e7887 */ /* 0x000fe40008000000 */
[----:B------:R-:W-:-:S02]  /*14d0*/  UIADD3 UR13, UPT, UPT, UR13, 0x7e, URZ ;  /* 0x0000007e0d0d7890 */ /* 0x000fc4000fffe0ff */
[----:B------:R-:W-:Y:S02]  /*14e0*/  UIADD3 UR5, UPT, UPT, UR14, -0x1, URZ ;  /* 0xffffffff0e057890 */ /* 0x000fe4000fffe0ff */
[----:B------:R-:W-:-:S03]  /*14f0*/  UIADD3 UR7, UPT, UPT, UR15, -UR14, URZ ;  /* 0x8000000e0f077290 */ /* 0x000fc6000fffe0ff */
[----:B------:R-:W-:-:S04]  /*1500*/  @UP1 UIADD3 UR5, UPT, UPT, UR14, URZ, URZ ;  /* 0x000000ff0e051290 */ /* 0x000fc8000fffe0ff */
[----:B--2---:R-:W-:-:S12]  /*1510*/  UIADD3 UR5, UPT, UPT, UR5, 0x1, URZ ;  /* 0x0000000105057890 */ /* 0x004fd8000fffe0ff */
.L_x_35:
[----:B------:R-:W-:Y:S01]  /*1520*/  UISETP.NE.AND UP0, UPT, UR37, URZ, UPT ;  /* 0x000000ff2500728c */ /* 0x000fe2000bf05270 */
[----:B------:R-:W1:Y:S08]  /*1530*/  S2UR UR37, SR_CgaCtaId ;  /* 0x00000000002579c3 */ /* 0x000e700000008800 */
[----:B------:R-:W-:Y:S05]  /*1540*/  BRA.U UP0, `(.L_x_18) ;  /* 0x0000000100347547 */ /* 0x000fea000b800000 */
[----:B------:R-:W2:Y:S01]  /*1550*/  S2R R2, SR_CgaCtaId ;  /* 0x0000000000027919 */ /* 0x000ea20000008800 */
[----:B------:R-:W-:-:S04]  /*1560*/  MOV R3, 0x400 ;  /* 0x0000040000037802 */ /* 0x000fc80000000f00 */
[----:B--2---:R-:W-:Y:S02]  /*1570*/  LEA R3, R2, R3, 0x18 ;  /* 0x0000000302037211 */ /* 0x004fe400078ec0ff */
[----:B------:R-:W-:-:S03]  /*1580*/  SHF.L.U32 R2, R10, 0x1f, RZ ;  /* 0x0000001f0a027819 */ /* 0x000fc600000006ff */
[----:B------:R-:W-:-:S04]  /*1590*/  IMAD R3, R12, 0x8, R3 ;  /* 0x000000080c037824 */ /* 0x000fc800078e0203 */
[----:B------:R-:W2:Y:S02]  /*15a0*/  SYNCS.PHASECHK.TRANS64.TRYWAIT P0, [R3+URZ+0xf0], R2 ;  /* 0x0000f002030075a7 */ /* 0x000ea400080011ff */
[----:B--2---:R-:W-:Y:S05]  /*15b0*/  @!P0 BRA `(.L_x_19) ;  /* 0x0000005c000c8947 */ /* 0x004fea0003800000 */
.L_x_106:
[----:B------:R-:W-:Y:S01]  /*15c0*/  VIADD R12, R12, 0x1 ;  /* 0x000000010c0c7836 */ /* 0x000fe20000000000 */
[----:B------:R2:W-:Y:S04]  /*15d0*/  SYNCS.ARRIVE.TRANS64.A1T0 RZ, [R3+URZ+0xe0], RZ ;  /* 0x0000e0ff03ff79a7 */ /* 0x0005e800081000ff */
[----:B------:R-:W-:-:S04]  /*15e0*/  ISETP.NE.AND P0, PT, R12, 0x2, PT ;  /* 0x000000020c00780c */ /* 0x000fc80003f05270 */
[----:B------:R-:W-:Y:S02]  /*15f0*/  SEL R12, R12, RZ, P0 ;  /* 0x000000ff0c0c7207 */ /* 0x000fe40000000000 */
[----:B--2---:R-:W-:-:S04]  /*1600*/  SEL R3, RZ, 0x1, P0 ;  /* 0x00000001ff037807 */ /* 0x004fc80000000000 */
[----:B------:R-:W-:-:S07]  /*1610*/  LOP3.LUT R10, R10, R3, RZ, 0x3c, !PT ;  /* 0x000000030a0a7212 */ /* 0x000fce00078e3cff */
.L_x_18:
[----:B------:R-:W-:Y:S01]  /*1620*/  UMOV UR4, 0x400 ;  /* 0x0000040000047882 */ /* 0x000fe20000000000 */
[----:B------:R-:W-:Y:S01]  /*1630*/  SHF.L.U32 R2, R15, 0x1f, RZ ;  /* 0x0000001f0f027819 */ /* 0x000fe200000006ff */
[----:B-1----:R-:W-:Y:S01]  /*1640*/  ULEA UR4, UR37, UR4, 0x18 ;  /* 0x0000000425047291 */ /* 0x002fe2000f8ec0ff */
[----:B------:R-:W-:Y:S01]  /*1650*/  R2UR UR35, R21 ;  /* 0x00000000152372ca */ /* 0x000fe200000e0000 */
[----:B------:R-:W-:Y:S01]  /*1660*/  UISETP.GE.U32.AND UP0, UPT, UR13, 0x7f, UPT ;  /* 0x0000007f0d00788c */ /* 0x000fe2000bf06070 */
[----:B------:R-:W-:Y:S01]  /*1670*/  R2UR UR11, R20 ;  /* 0x00000000140b72ca */ /* 0x000fe200000e0000 */
[----:B------:R-:W-:Y:S01]  /*1680*/  ULEA UR8, UR6, UR4, 0x3 ;  /* 0x0000000406087291 */ /* 0x000fe2000f8e18ff */
[----:B------:R-:W-:-:S08]  /*1690*/  UMOV UR24, URZ ;  /* 0x000000ff00187c82 */ /* 0x000fd00008000000 */
[----:B------:R1:W2:Y:S01]  /*16a0*/  SYNCS.PHASECHK.TRANS64.TRYWAIT P0, [UR8+0x28], R2 ;  /* 0x00002802ff0075a7 */ /* 0x0002a20008001108 */
[----:B------:R-:W-:Y:S02]  /*16b0*/  USHF.L.U32 UR35, UR35, 0x6, URZ ;  /* 0x0000000623237899 */ /* 0x000fe400080006ff */
[----:B------:R-:W-:Y:S01]  /*16c0*/  USHF.L.U32 UR11, UR11, 0x7, URZ ;  /* 0x000000070b0b7899 */ /* 0x000fe200080006ff */
[----:B------:R-:W-:Y:S11]  /*16d0*/  BRA.U !UP0, `(.L_x_20) ;  /* 0x0000000108a87547 */ /* 0x000ff6000b800000 */
[----:B------:R-:W-:Y:S01]  /*16e0*/  UMOV UR16, URZ ;  /* 0x000000ff00107c82 */ /* 0x000fe20008000000 */
[----:B------:R-:W-:-:S05]  /*16f0*/  UMOV UR17, UR6 ;  /* 0x0000000600117c82 */ /* 0x000fca0008000000 */
.L_x_25:
[----:B-1----:R-:W-:Y:S01]  /*1700*/  ULEA UR33, UR17, UR4, 0x3 ;  /* 0x0000000411217291 */ /* 0x002fe2000f8e18ff */
[----:B--2---:R-:W-:Y:S01]  /*1710*/  @!P5 MOV R3, 0x3000 ;  /* 0x000030000003d802 */ /* 0x004fe20000000f00 */
[----:B--2---:R-:W-:Y:S10]  /*1720*/  @P0 BRA `(.L_x_21) ;  /* 0x00000000000c0947 */ /* 0x004ff40003800000 */
[----:B------:R-:W-:-:S04]  /*1730*/  SHF.L.U32 R5, R15, 0x1f, RZ ;  /* 0x0000001f0f057819 */ /* 0x000fc800000006ff */
[----:B------:R-:W2:Y:S02]  /*1740*/  SYNCS.PHASECHK.TRANS64.TRYWAIT P0, [UR33+0x28], R5 ;  /* 0x00002805ff0075a7 */ /* 0x000ea40008001121 */
[----:B--2---:R-:W-:Y:S05]  /*1750*/  @!P0 BRA `(.L_x_22) ;  /* 0x0000005800b88947 */ /* 0x004fea0003800000 */
.L_x_21:
[----:B------:R2:W-:Y:S01]  /*1760*/  @!P5 SYNCS.ARRIVE.TRANS64 RZ, [UR33], R3 ;  /* 0x00000003ffffd9a7 */ /* 0x0005e20008000021 */
[----:B------:R-:W-:Y:S04]  /*1770*/  BSSY.RECONVERGENT B0, `(.L_x_23) ;  /* 0x0000003000007945 */ /* 0x000fe80003800200 */
[----:B------:R-:W-:Y:S05]  /*1780*/  @P4 BRA `(.L_x_24) ;  /* 0x0000000000044947 */ /* 0x000fea0003800000 */
[----:B------:R-:W-:Y:S05]  /*1790*/  BPT.TRAP 0x1 ;  /* 0x000000040000795c */ /* 0x000fea0000300000 */
.L_x_24:
[----:B------:R-:W-:Y:S05]  /*17a0*/  BSYNC.RECONVERGENT B0 ;  /* 0x0000000000007941 */ /* 0x000fea0003800200 */
.L_x_23:
[----:B------:R-:W-:Y:S02]  /*17b0*/  UIADD3 UR6, UPT, UPT, UR17, 0x1, URZ ;  /* 0x0000000111067890 */ /* 0x000fe4000fffe0ff */
[----:B------:R-:W-:Y:S02]  /*17c0*/  ULEA UR32, UR17, UR4, 0xc ;  /* 0x0000000411207291 */ /* 0x000fe4000f8e60ff */
[----:B------:R-:W-:Y:S02]  /*17d0*/  UISETP.NE.AND UP0, UPT, UR6, 0x5, UPT ;  /* 0x000000050600788c */ /* 0x000fe4000bf05270 */
[----:B------:R-:W-:Y:S02]  /*17e0*/  UIADD3 UR26, UP1, UPT, UR22, 0x80, URZ ;  /* 0x00000080161a7890 */ /* 0x000fe4000ff3e0ff */
[----:B------:R-:W-:Y:S02]  /*17f0*/  USEL UR9, URZ, 0x1, UP0 ;  /* 0x00000001ff097887 */ /* 0x000fe40008000000 */
[----:B------:R-:W-:-:S02]  /*1800*/  USEL UR6, UR6, URZ, UP0 ;  /* 0x000000ff06067287 */ /* 0x000fc40008000000 */
[----:B------:R-:W-:Y:S02]  /*1810*/  UIADD3 UR20, UP0, UPT, UR22, 0x180, URZ ;  /* 0x0000018016147890 */ /* 0x000fe4000ff1e0ff */
[----:B------:R-:W-:Y:S01]  /*1820*/  ULEA UR8, UR6, UR4, 0x3 ;  /* 0x0000000406087291 */ /* 0x000fe2000f8e18ff */
[----:B------:R-:W-:Y:S01]  /*1830*/  LOP3.LUT R15, R15, UR9, RZ, 0x3c, !PT ;  /* 0x000000090f0f7c12 */ /* 0x000fe2000f8e3cff */
[----:B------:R-:W-:Y:S02]  /*1840*/  USHF.L.U32 UR34, UR16, 0x6, URZ ;  /* 0x0000000610227899 */ /* 0x000fe400080006ff */
[----:B------:R-:W-:Y:S01]  /*1850*/  UIADD3.X UR27, UPT, UPT, URZ, UR23, URZ, UP1, !UPT ;  /* 0x00000017ff1b7290 */ /* 0x000fe20008ffe4ff */
[----:B-1----:R-:W-:Y:S01]  /*1860*/  SHF.L.U32 R2, R15, 0x1f, RZ ;  /* 0x0000001f0f027819 */ /* 0x002fe200000006ff */
[----:B------:R-:W-:Y:S02]  /*1870*/  UIADD3 UR32, UPT, UPT, UR32, 0x4400, URZ ;  /* 0x0000440020207890 */ /* 0x000fe4000fffe0ff */
[----:B------:R-:W-:Y:S01]  /*1880*/  UIADD3.X UR21, UPT, UPT, URZ, UR23, URZ, UP0, !UPT ;  /* 0x00000017ff157290 */ /* 0x000fe200087fe4ff */
[----:B------:R1:W1:Y:S01]  /*1890*/  SYNCS.PHASECHK.TRANS64.TRYWAIT P0, [UR8+0x28], R2 ;  /* 0x00002802ff0075a7 */ /* 0x0002620008001108 */
[----:B------:R-:W-:Y:S01]  /*18a0*/  ULEA UR8, UR17, UR4, 0xd ;  /* 0x0000000411087291 */ /* 0x000fe2000f8e68ff */
[----:B------:R-:W-:Y:S01]  /*18b0*/  UMOV UR18, 0x0 ;  /* 0x0000000000127882 */ /* 0x000fe20000000000 */
[----:B------:R-:W-:-:S02]  /*18c0*/  UMOV UR19, 0x10000000 ;  /* 0x1000000000137882 */ /* 0x000fc40000000000 */
[----:B------:R-:W-:Y:S01]  /*18d0*/  UIADD3 UR8, UPT, UPT, UR8, 0x9400, URZ ;  /* 0x0000940008087890 */ /* 0x000fe2000fffe0ff */
[----:B------:R1:W-:Y:S01]  /*18e0*/  UTMALDG.3D [UR32], [UR26], desc[UR18] ;  /* 0x000012201a0075b4 */ /* 0x0003e20008011000 */
[----:B------:R-:W-:Y:S01]  /*18f0*/  UMOV UR12, UR36 ;  /* 0x00000024000c7c82 */ /* 0x000fe20008000000 */
[----:B------:R-:W-:Y:S01]  /*1900*/  UMOV UR9, UR33 ;  /* 0x0000002100097c82 */ /* 0x000fe20008000000 */
[----:B------:R-:W-:Y:S01]  /*1910*/  UMOV UR10, UR34 ;  /* 0x00000022000a7c82 */ /* 0x000fe20008000000 */
[----:B------:R-:W-:Y:S01]  /*1920*/  UIADD3 UR16, UPT, UPT, UR16, 0x1, URZ ;  /* 0x0000000110107890 */ /* 0x000fe2000fffe0ff */
[----:B------:R-:W-:Y:S01]  /*1930*/  UMOV UR24, UR5 ;  /* 0x0000000500187c82 */ /* 0x000fe20008000000 */
[----:B------:R-:W-:Y:S02]  /*1940*/  UMOV UR17, UR6 ;  /* 0x0000000600117c82 */ /* 0x000fe40008000000 */
[----:B------:R1:W-:Y:S01]  /*1950*/  UTMALDG.3D [UR8], [UR20], desc[UR18] ;  /* 0x00001208140075b4 */ /* 0x0003e20008011000 */
[----:B------:R-:W-:-:S09]  /*1960*/  UISETP.NE.AND UP0, UPT, UR16, UR5, UPT ;  /* 0x000000051000728c */ /* 0x000fd2000bf05270 */
[----:B------:R-:W-:Y:S05]  /*1970*/  BRA.U UP0, `(.L_x_25) ;  /* 0xfffffffd00607547 */ /* 0x000fea000b83ffff */
.L_x_20:
[----:B-1----:R-:W-:Y:S01]  /*1980*/  ULEA UR8, UR6, UR4, 0x3 ;  /* 0x0000000406087291 */ /* 0x002fe2000f8e18ff */
[----:B------:R-:W-:Y:S01]  /*1990*/  SHF.L.U32 R2, R15, 0x1f, RZ ;  /* 0x0000001f0f027819 */ /* 0x000fe200000006ff */
[----:B------:R-:W-:Y:S01]  /*19a0*/  @!P1 SYNCS.ARRIVE.TRANS64.A1T0 RZ, [UR4+0x78], RZ ;  /* 0x000078ffffff99a7 */ /* 0x000fe20008100004 */
[----:B------:R-:W-:-:S06]  /*19b0*/  UISETP.GT.AND UP0, UPT, UR15, UR14, UPT ;  /* 0x0000000e0f00728c */ /* 0x000fcc000bf04270 */
[----:B--2---:R1:W2:Y:S03]  /*19c0*/  SYNCS.PHASECHK.TRANS64.TRYWAIT P0, [UR8+0x28], R2 ;  /* 0x00002802ff0075a7 */ /* 0x0042a60008001108 */
[----:B------:R-:W-:Y:S05]  /*19d0*/  BRA.U !UP0, `(.L_x_26) ;  /* 0x0000000108ac7547 */ /* 0x000fea000b800000 */
[----:B------:R-:W-:Y:S01]  /*19e0*/  UIADD3 UR21, UPT, UPT, UR7, UR24, URZ ;  /* 0x0000001807157290 */ /* 0x000fe2000fffe0ff */
[----:B------:R-:W-:-:S11]  /*19f0*/  UMOV UR25, UR6 ;  /* 0x0000000600197c82 */ /* 0x000fd60008000000 */
.L_x_31:
[----:B-1----:R-:W-:Y:S01]  /*1a00*/  ULEA UR17, UR25, UR4, 0x3 ;  /* 0x0000000419117291 */ /* 0x002fe2000f8e18ff */
[----:B--2---:R-:W-:Y:S01]  /*1a10*/  @!P5 MOV R3, 0x3000 ;  /* 0x000030000003d802 */ /* 0x004fe20000000f00 */
[----:B--2---:R-:W-:Y:S10]  /*1a20*/  @P0 BRA `(.L_x_27) ;  /* 0x00000000000c0947 */ /* 0x004ff40003800000 */
[----:B------:R-:W-:-:S04]  /*1a30*/  SHF.L.U32 R5, R15, 0x1f, RZ ;  /* 0x0000001f0f057819 */ /* 0x000fc800000006ff */
[----:B------:R-:W2:Y:S02]  /*1a40*/  SYNCS.PHASECHK.TRANS64.TRYWAIT P0, [UR17+0x28], R5 ;  /* 0x00002805ff0075a7 */ /* 0x000ea40008001111 */
[----:B--2---:R-:W-:Y:S05]  /*1a50*/  @!P0 BRA `(.L_x_28) ;  /* 0x0000005800108947 */ /* 0x004fea0003800000 */
.L_x_27:
[----:B------:R2:W-:Y:S01]  /*1a60*/  @!P5 SYNCS.ARRIVE.TRANS64 RZ, [UR17], R3 ;  /* 0x00000003ffffd9a7 */ /* 0x0005e20008000011 */
[----:B------:R-:W-:Y:S04]  /*1a70*/  BSSY.RECONVERGENT B0, `(.L_x_29) ;  /* 0x0000003000007945 */ /* 0x000fe80003800200 */
[----:B------:R-:W-:Y:S05]  /*1a80*/  @P4 BRA `(.L_x_30) ;  /* 0x0000000000044947 */ /* 0x000fea0003800000 */
[----:B------:R-:W-:Y:S05]  /*1a90*/  BPT.TRAP 0x1 ;  /* 0x000000040000795c */ /* 0x000fea0000300000 */
.L_x_30:
[----:B------:R-:W-:Y:S05]  /*1aa0*/  BSYNC.RECONVERGENT B0 ;  /* 0x0000000000007941 */ /* 0x000fea0003800200 */
.L_x_29:
        /* <DEDUP_REMOVED lines=10> */
[----:B------:R-:W-:Y:S01]  /*1b50*/  UIADD3 UR16, UPT, UPT, UR16, 0x4400, URZ ;  /* 0x0000440010107890 */ /* 0x000fe2000fffe0ff */
[----:B-1----:R-:W-:Y:S01]  /*1b60*/  SHF.L.U32 R2, R15, 0x1f, RZ ;  /* 0x0000001f0f027819 */ /* 0x002fe200000006ff */
[----:B------:R-:W-:Y:S02]  /*1b70*/  UIADD3.X UR31, UPT, UPT, URZ, UR23, URZ, UP1, !UPT ;  /* 0x00000017ff1f7290 */ /* 0x000fe40008ffe4ff */
[----:B------:R-:W-:Y:S01]  /*1b80*/  UIADD3.X UR29, UPT, UPT, URZ, UR23, URZ, UP0, !UPT ;  /* 0x00000017ff1d7290 */ /* 0x000fe200087fe4ff */
[----:B------:R1:W1:Y:S01]  /*1b90*/  SYNCS.PHASECHK.TRANS64.TRYWAIT P0, [UR8+0x28], R2 ;  /* 0x00002802ff0075a7 */ /* 0x0002620008001108 */
[----:B------:R-:W-:Y:S01]  /*1ba0*/  ULEA UR8, UR25, UR4, 0xd ;  /* 0x0000000419087291 */ /* 0x000fe2000f8e68ff */
[----:B------:R-:W-:Y:S01]  /*1bb0*/  UMOV UR26, 0x0 ;  /* 0x00000000001a7882 */ /* 0x000fe20000000000 */
[----:B------:R-:W-:-:S02]  /*1bc0*/  UMOV UR27, 0x10000000 ;  /* 0x10000000001b7882 */ /* 0x000fc40000000000 */
[----:B------:R-:W-:Y:S01]  /*1bd0*/  UIADD3 UR8, UPT, UPT, UR8, 0x9400, URZ ;  /* 0x0000940008087890 */ /* 0x000fe2000fffe0ff */
[----:B------:R-:W-:Y:S01]  /*1be0*/  UMOV UR19, UR35 ;  /* 0x0000002300137c82 */ /* 0x000fe20008000000 */
[----:B------:R-:W-:Y:S01]  /*1bf0*/  UMOV UR20, UR36 ;  /* 0x0000002400147c82 */ /* 0x000fe20008000000 */
[----:B------:R-:W-:Y:S01]  /*1c00*/  UMOV UR12, UR36 ;  /* 0x00000024000c7c82 */ /* 0x000fe20008000000 */
[----:B------:R-:W-:Y:S01]  /*1c10*/  UMOV UR9, UR17 ;  /* 0x0000001100097c82 */ /* 0x000fe20008000000 */
[----:B------:R-:W-:Y:S01]  /*1c20*/  UMOV UR10, UR18 ;  /* 0x00000012000a7c82 */ /* 0x000fe20008000000 */
[----:B------:R1:W-:Y:S01]  /*1c30*/  UTMALDG.3D [UR16], [UR30], desc[UR26] ;  /* 0x00001a101e0075b4 */ /* 0x0003e20008011000 */
[----:B------:R-:W-:Y:S01]  /*1c40*/  UIADD3 UR24, UPT, UPT, UR24, 0x1, URZ ;  /* 0x0000000118187890 */ /* 0x000fe2000fffe0ff */
[----:B------:R-:W-:-:S03]  /*1c50*/  UMOV UR25, UR6 ;  /* 0x0000000600197c82 */ /* 0x000fc60008000000 */
[----:B------:R-:W-:Y:S01]  /*1c60*/  UISETP.NE.AND UP0, UPT, UR24, UR21, UPT ;  /* 0x000000151800728c */ /* 0x000fe2000bf05270 */
[----:B------:R1:W-:Y:S08]  /*1c70*/  UTMALDG.3D [UR8], [UR28], desc[UR26] ;  /* 0x00001a081c0075b4 */ /* 0x0003f00008011000 */
[----:B------:R-:W-:Y:S05]  /*1c80*/  BRA.U UP0, `(.L_x_31) ;  /* 0xfffffffd005c7547 */ /* 0x000fea000b83ffff */
.L_x_26:
[C---:B-1----:R-:W-:Y:S01]  /*1c90*/  LEA R2, R14.reuse, UR4, 0x3 ;  /* 0x000000040e027c11 */ /* 0x042fe2000f8e18ff */
[----:B------:R-:W-:Y:S01]  /*1ca0*/  NOP ;  /* 0x0000000000007918 */ /* 0x000fe20000000000 */
[----:B--2---:R-:W-:Y:S02]  /*1cb0*/  SHF.L.U32 R3, R13, 0x1f, RZ ;  /* 0x0000001f0d037819 */ /* 0x004fe400000006ff */
[----:B------:R-:W-:Y:S02]  /*1cc0*/  LEA R4, R14, UR4, 0x4 ;  /* 0x000000040e047c11 */ /* 0x000fe4000f8e20ff */
[----:B------:R-:W1:Y:S02]  /*1cd0*/  SYNCS.PHASECHK.TRANS64.TRYWAIT P0, [R2+URZ+0x80], R3 ;  /* 0x00008003020075a7 */ /* 0x000e6400080011ff */
[----:B-1----:R-:W-:Y:S05]  /*1ce0*/  @!P0 BRA `(.L_x_32) ;  /* 0x0000005400848947 */ /* 0x002fea0003800000 */
.L_x_109:
[----:B------:R-:W2:Y:S01]  /*1cf0*/  LDS.128 R4, [R4+0x110] ;  /* 0x0001100004047984 */ /* 0x000ea20000000c00 */
[----:B---3--:R-:W-:Y:S01]  /*1d00*/  ISETP.GE.AND P0, PT, R40, 0x1, PT ;  /* 0x000000012800780c */ /* 0x008fe20003f06270 */
[----:B-1----:R-:W-:Y:S01]  /*1d10*/  VIADD R2, R2, 0x90 ;  /* 0x0000009002027836 */ /* 0x002fe20000000000 */
[----:B------:R-:W-:Y:S01]  /*1d20*/  @!PT LDS RZ, [RZ] ;  /* 0x00000000fffff984 */ /* 0x000fe20000000800 */
[----:B------:R-:W-:Y:S01]  /*1d30*/  @!PT LDS RZ, [RZ] ;  /* 0x00000000fffff984 */ /* 0x000fe20000000800 */
[----:B------:R-:W-:Y:S01]  /*1d40*/  @!PT LDS RZ, [RZ] ;  /* 0x00000000fffff984 */ /* 0x000fe20000000800 */
[----:B------:R-:W-:Y:S01]  /*1d50*/  @!PT LDS RZ, [RZ] ;  /* 0x00000000fffff984 */ /* 0x000fe20000000800 */
[----:B------:R1:W-:Y:S06]  /*1d60*/  MEMBAR.ALL.CTA ;  /* 0x0000000000007992 */ /* 0x0003ec0000008000 */
[----:B-1----:R-:W1:Y:S01]  /*1d70*/  FENCE.VIEW.ASYNC.S ;  /* 0x00000000000073c6 */ /* 0x002e620000000000 */
[----:B------:R-:W-:-:S04]  /*1d80*/  PRMT R2, RZ, 0x654, R2 ;  /* 0x00000654ff027816 */ /* 0x000fc80000000002 */
[----:B-1----:R1:W-:Y:S01]  /*1d90*/  SYNCS.ARRIVE.TRANS64.RED.A1T0 RZ, [R2+URZ], RZ ;  /* 0x000000ff02ff79a7 */ /* 0x0023e200081004ff */
[----:B--2---:R-:W-:-:S13]  /*1da0*/  LOP3.LUT P2, RZ, R6, 0x1, RZ, 0xc0, !PT ;  /* 0x0000000106ff7812 */ /* 0x004fda000784c0ff */
[----:B------:R-:W-:Y:S01]  /*1db0*/  @P2 SHF.R.U32.HI R3, RZ, 0x10, R5 ;  /* 0x00000010ff032819 */ /* 0x000fe20000011605 */
[----:B------:R-:W-:Y:S01]  /*1dc0*/  VOTEU.ANY UP0, P2 ;  /* 0x0000000000ff7886 */ /* 0x000fe20001000100 */
[----:B------:R-:W-:Y:S02]  /*1dd0*/  @P2 MOV R11, R4 ;  /* 0x00000004000b2202 */ /* 0x000fe40000000f00 */
[----:B------:R-:W-:Y:S02]  /*1de0*/  @P2 R2UR.BROADCAST UR8, R3 ;  /* 0x00000000030822ca */ /* 0x000fe400008e0000 */
[----:B------:R-:W-:-:S11]  /*1df0*/  @P2 LOP3.LUT R8, R5, 0xffff, RZ, 0xc0, !PT ;  /* 0x0000ffff05082812 */ /* 0x000fd600078ec0ff */
[----:B------:R-:W-:Y:S01]  /*1e00*/  @UP0 UMOV UR36, UR8 ;  /* 0x0000000800240c82 */ /* 0x000fe20008000000 */
[----:B-1----:R-:W-:Y:S05]  /*1e10*/  @!P0 BRA `(.L_x_33) ;  /* 0x0000000000b88947 */ /* 0x002fea0003800000 */
[----:B------:R-:W4:Y:S01]  /*1e20*/  LDC.64 R4, c[0x0][0xb18] ;  /* 0x0002c600ff047b82 */ /* 0x000f220000000a00 */
[----:B------:R-:W-:-:S07]  /*1e30*/  ISETP.NE.AND P3, PT, R40, 0x1, PT ;  /* 0x000000012800780c */ /* 0x000fce0003f65270 */
[----:B------:R-:W1:Y:S08]  /*1e40*/  LDC.64 R6, c[0x0][0xb10] ;  /* 0x0002c400ff067b82 */ /* 0x000e700000000a00 */
[----:B------:R-:W2:Y:S08]  /*1e50*/  LDC R16, c[0x0][0xb20] ;  /* 0x0002c800ff107b82 */ /* 0x000eb00000000800 */
[----:B------:R-:W3:Y:S01]  /*1e60*/  LDC R18, c[0x0][0xb0c] ;  /* 0x0002c300ff127b82 */ /* 0x000ee20000000800 */
[----:B----4-:R-:W-:Y:S01]  /*1e70*/  IMAD.HI.U32 R17, R0, R5, RZ ;  /* 0x0000000500117227 */ /* 0x010fe200078e00ff */
[----:B------:R-:W-:-:S03]  /*1e80*/  ISETP.NE.AND P0, PT, R4, 0x1, PT ;  /* 0x000000010400780c */ /* 0x000fc60003f05270 */
[----:B------:R-:W-:-:S03]  /*1e90*/  IMAD.HI.U32 R5, R8, R5, RZ ;  /* 0x0000000508057227 */ /* 0x000fc600078e00ff */
[----:B------:R-:W4:Y:S01]  /*1ea0*/  LDC.64 R2, c[0x0][0xb28] ;  /* 0x0002ca00ff027b82 */ /* 0x000f220000000a00 */
[----:B-1----:R-:W-:-:S04]  /*1eb0*/  IMAD.HI.U32 R20, R9, R6, RZ ;  /* 0x0000000609147227 */ /* 0x002fc800078e00ff */
[----:B------:R-:W-:Y:S01]  /*1ec0*/  IMAD.HI.U32 R22, R11, R6, RZ ;  /* 0x000000060b167227 */ /* 0x000fe200078e00ff */
[----:B------:R-:W-:Y:S02]  /*1ed0*/  SHF.R.U32.HI R20, RZ, R7, R20 ;  /* 0x00000007ff147219 */ /* 0x000fe40000011614 */
[-C--:B--2---:R-:W-:Y:S02]  /*1ee0*/  SHF.R.U32.HI R17, RZ, R16.reuse, R17 ;  /* 0x00000010ff117219 */ /* 0x084fe40000011611 */
[----:B------:R-:W-:Y:S02]  /*1ef0*/  SHF.R.U32.HI R5, RZ, R16, R5 ;  /* 0x00000010ff057219 */ /* 0x000fe40000011605 */
[----:B------:R-:W-:Y:S02]  /*1f00*/  SEL R17, R0, R17, !P0 ;  /* 0x0000001100117207 */ /* 0x000fe40004000000 */
[----:B------:R-:W-:Y:S02]  /*1f10*/  SHF.R.U32.HI R22, RZ, R7, R22 ;  /* 0x00000007ff167219 */ /* 0x000fe40000011616 */
[----:B---3--:R-:W-:-:S02]  /*1f20*/  ISETP.NE.AND P1, PT, R18, 0x1, PT ;  /* 0x000000011200780c */ /* 0x008fc40003f25270 */
[----:B------:R-:W-:Y:S02]  /*1f30*/  SEL R5, R8, R5, !P0 ;  /* 0x0000000508057207 */ /* 0x000fe40004000000 */
[----:B------:R-:W-:Y:S02]  /*1f40*/  SEL R19, R9, R20, !P1 ;  /* 0x0000001409137207 */ /* 0x000fe40004800000 */
[----:B------:R-:W-:Y:S01]  /*1f50*/  SEL R7, R11, R22, !P1 ;  /* 0x000000160b077207 */ /* 0x000fe20004800000 */
[----:B----4-:R-:W-:-:S04]  /*1f60*/  IMAD.HI.U32 R20, R17, R2, RZ ;  /* 0x0000000211147227 */ /* 0x010fc800078e00ff */
[----:B------:R-:W-:Y:S01]  /*1f70*/  IMAD.HI.U32 R6, R19, R2, RZ ;  /* 0x0000000213067227 */ /* 0x000fe200078e00ff */
[----:B------:R-:W-:-:S04]  /*1f80*/  @P3 SHF.R.U32.HI R17, RZ, R3, R20 ;  /* 0x00000003ff113219 */ /* 0x000fc80000011614 */
[----:B------:R-:W-:Y:S01]  /*1f90*/  @P3 SHF.R.U32.HI R19, RZ, R3, R6 ;  /* 0x00000003ff133219 */ /* 0x000fe20000011606 */
[----:B------:R-:W-:-:S04]  /*1fa0*/  IMAD R17, R40, R17, RZ ;  /* 0x0000001128117224 */ /* 0x000fc800078e02ff */
[----:B------:R-:W-:Y:S01]  /*1fb0*/  IMAD R6, R40, R19, RZ ;  /* 0x0000001328067224 */ /* 0x000fe200078e02ff */
[C---:B------:R-:W-:Y:S02]  /*1fc0*/  ISETP.GE.AND P0, PT, R5.reuse, R17, PT ;  /* 0x000000110500720c */ /* 0x040fe40003f06270 */
[----:B------:R-:W-:Y:S02]  /*1fd0*/  IADD3 R17, PT, PT, -R5, RZ, RZ ;  /* 0x000000ff05117210 */ /* 0x000fe40007ffe1ff */
[----:B------:R-:W-:Y:S01]  /*1fe0*/  ISETP.GE.OR P0, PT, R7, R6, P0 ;  /* 0x000000060700720c */ /* 0x000fe20000706670 */
[----:B------:R-:W-:-:S04]  /*1ff0*/  IMAD.HI.U32 R6, R5, R2, RZ ;  /* 0x0000000205067227 */ /* 0x000fc800078e00ff */
[----:B------:R-:W-:Y:S01]  /*2000*/  IMAD R8, R4, R17, R8 ;  /* 0x0000001104087224 */ /* 0x000fe200078e0208 */
[----:B------:R-:W-:-:S04]  /*2010*/  SHF.R.U32.HI R6, RZ, R3, R6 ;  /* 0x00000003ff067219 */ /* 0x000fc80000011606 */
[----:B------:R-:W-:-:S03]  /*2020*/  SEL R6, R5, R6, !P3 ;  /* 0x0000000605067207 */ /* 0x000fc60005800000 */
[----:B------:R-:W-:-:S04]  /*2030*/  @!P0 IMAD.HI.U32 R16, R7, R2, RZ ;  /* 0x0000000207108227 */ /* 0x000fc800078e00ff */
[----:B------:R-:W-:Y:S01]  /*2040*/  IMAD.MOV R2, RZ, RZ, -R6 ;  /* 0x000000ffff027224 */ /* 0x000fe200078e0a06 */
[----:B------:R-:W-:-:S03]  /*2050*/  @!P0 SHF.R.U32.HI R16, RZ, R3, R16 ;  /* 0x00000003ff108219 */ /* 0x000fc60000011610 */
[----:B------:R-:W-:Y:S01]  /*2060*/  IMAD R2, R40, R2, R5 ;  /* 0x0000000228027224 */ /* 0x000fe200078e0205 */
        /* <DEDUP_REMOVED lines=9> */
.L_x_33:
[----:B------:R-:W1:Y:S02]  /*2100*/  LDCU UR8, c[0x0][0xb30] ;  /* 0x00016600ff0877ac */ /* 0x000e640008000800 */
[----:B-1----:R-:W-:-:S09]  /*2110*/  UISETP.NE.AND UP0, UPT, UR8, 0x1, UPT ;  /* 0x000000010800788c */ /* 0x002fd2000bf05270 */
[----:B------:R-:W-:Y:S05]  /*2120*/  BRA.U UP0, `(.L_x_34) ;  /* 0x0000000100407547 */ /* 0x000fea000b800000 */
[----:B------:R-:W1:Y:S08]  /*2130*/  LDC.64 R4, c[0x0][0xb10] ;  /* 0x0002c400ff047b82 */ /* 0x000e700000000a00 */
[----:B------:R-:W2:Y:S08]  /*2140*/  LDC.64 R2, c[0x0][0xb18] ;  /* 0x0002c600ff027b82 */ /* 0x000eb00000000a00 */
[----:B------:R-:W3:Y:S08]  /*2150*/  LDC R6, c[0x0][0xb20] ;  /* 0x0002c800ff067b82 */ /* 0x000ef00000000800 */
[----:B------:R-:W4:Y:S01]  /*2160*/  LDC R16, c[0x0][0xb0c] ;  /* 0x0002c300ff107b82 */ /* 0x000f220000000800 */
[----:B-1----:R-:W-:-:S05]  /*2170*/  IMAD.HI.U32 R4, R11, R4, RZ ;  /* 0x000000040b047227 */ /* 0x002fca00078e00ff */
[----:B------:R-:W-:Y:S01]  /*2180*/  SHF.R.U32.HI R4, RZ, R5, R4 ;  /* 0x00000005ff047219 */ /* 0x000fe20000011604 */
[----:B--2---:R-:W-:Y:S01]  /*2190*/  IMAD.HI.U32 R3, R8, R3, RZ ;  /* 0x0000000308037227 */ /* 0x004fe200078e00ff */
[----:B------:R-:W-:-:S04]  /*21a0*/  ISETP.NE.AND P0, PT, R2, 0x1, PT ;  /* 0x000000010200780c */ /* 0x000fc80003f05270 */
[----:B---3--:R-:W-:-:S04]  /*21b0*/  SHF.R.U32.HI R3, RZ, R6, R3 ;  /* 0x00000006ff037219 */ /* 0x008fc80000011603 */
[----:B------:R-:W-:Y:S02]  /*21c0*/  SEL R3, R8, R3, !P0 ;  /* 0x0000000308037207 */ /* 0x000fe40004000000 */
[----:B----4-:R-:W-:-:S04]  /*21d0*/  ISETP.NE.AND P1, PT, R16, 0x1, PT ;  /* 0x000000011000780c */ /* 0x010fc80003f25270 */
[----:B------:R-:W-:-:S05]  /*21e0*/  SEL R4, R11, R4, !P1 ;  /* 0x000000040b047207 */ /* 0x000fca0004800000 */
[----:B------:R-:W-:Y:S02]  /*21f0*/  IMAD.IADD R5, R3, 0x1, -R4 ;  /* 0x0000000103057824 */ /* 0x000fe400078e0a04 */
[----:B------:R-:W-:Y:S02]  /*2200*/  IMAD.IADD R3, R4, 0x1, -R3 ;  /* 0x0000000104037824 */ /* 0x000fe400078e0a03 */
[----:B------:R-:W-:Y:S02]  /*2210*/  IMAD R11, R5, R16, R11 ;  /* 0x00000010050b7224 */ /* 0x000fe400078e020b */
[----:B------:R-:W-:-:S07]  /*2220*/  IMAD R8, R3, R2, R8 ;  /* 0x0000000203087224 */ /* 0x000fce00078e0208 */
.L_x_34:
[----:B------:R-:W-:Y:S01]  /*2230*/  VIADD R14, R14, 0x1 ;  /* 0x000000010e0e7836 */ /* 0x000fe20000000000 */
[----:B------:R-:W-:Y:S01]  /*2240*/  PLOP3.LUT P1, PT, PT, PT, PT, 0x80, 0x8 ;  /* 0x000000000008781c */ /* 0x000fe20003f2f070 */
[----:B------:R-:W-:Y:S02]  /*2250*/  IMAD.IADD R21, R11, 0x1, R90 ;  /* 0x000000010b157824 */ /* 0x000fe400078e025a */
[----:B------:R-:W-:Y:S01]  /*2260*/  IMAD.IADD R20, R8, 0x1, R83 ;  /* 0x0000000108147824 */ /* 0x000fe200078e0253 */
[----:B------:R-:W-:-:S04]  /*2270*/  ISETP.NE.AND P0, PT, R14, 0x2, PT ;  /* 0x000000020e00780c */ /* 0x000fc80003f05270 */
[----:B------:R-:W-:Y:S02]  /*2280*/  SEL R2, RZ, 0x1, P0 ;  /* 0x00000001ff027807 */ /* 0x000fe40000000000 */
[----:B------:R-:W-:Y:S02]  /*2290*/  SEL R14, R14, RZ, P0 ;  /* 0x000000ff0e0e7207 */ /* 0x000fe40000000000 */
[----:B------:R-:W-:Y:S01]  /*22a0*/  LOP3.LUT R13, R13, R2, RZ, 0x3c, !PT ;  /* 0x000000020d0d7212 */ /* 0x000fe200078e3cff */
[----:B------:R-:W-:Y:S06]  /*22b0*/  @P2 BRA `(.L_x_35) ;  /* 0xfffffff000982947 */ /* 0x000fec000383ffff */
[----:B------:R-:W-:Y:S01]  /*22c0*/  UIADD3 UR4, UPT, UPT, UR4, 0x28, URZ ;  /* 0x0000002804047890 */ /* 0x000fe2000fffe0ff */
[----:B------:R-:W-:-:S03]  /*22d0*/  SHF.L.U32 R3, R15, 0x1f, RZ ;  /* 0x0000001f0f037819 */ /* 0x000fc600000006ff */
[----:B------:R-:W-:-:S09]  /*22e0*/  ULEA UR5, UR6, UR4, 0x3 ;  /* 0x0000000406057291 */ /* 0x000fd2000f8e18ff */
[----:B------:R-:W1:Y:S02]  /*22f0*/  SYNCS.PHASECHK.TRANS64.TRYWAIT P0, [UR5], R3 ;  /* 0x00000003ff0075a7 */ /* 0x000e640008001105 */
[----:B-1----:R-:W-:Y:S05]  /*2300*/  @!P0 BRA `(.L_x_36) ;  /* 0x0000005000108947 */ /* 0x002fea0003800000 */
.L_x_111:
[----:B------:R-:W-:-:S04]  /*2310*/  UIADD3 UR6, UPT, UPT, UR6, 0x1, URZ ;  /* 0x0000000106067890 */ /* 0x000fc8000fffe0ff */
[----:B------:R-:W-:-:S04]  /*2320*/  UISETP.NE.AND UP0, UPT, UR6, 0x5, UPT ;  /* 0x000000050600788c */ /* 0x000fc8000bf05270 */
[----:B------:R-:W-:Y:S02]  /*2330*/  USEL UR7, URZ, 0x1, UP0 ;  /* 0x00000001ff077887 */ /* 0x000fe40008000000 */
[----:B------:R-:W-:-:S04]  /*2340*/  USEL UR6, UR6, URZ, UP0 ;  /* 0x000000ff06067287 */ /* 0x000fc80008000000 */
[----:B------:R-:W-:Y:S01]  /*2350*/  ULEA UR5, UR6, UR4, 0x3 ;  /* 0x0000000406057291 */ /* 0x000fe2000f8e18ff */
[----:B------:R-:W-:-:S04]  /*2360*/  LOP3.LUT R2, R15, UR7, RZ, 0x3c, !PT ;  /* 0x000000070f027c12 */ /* 0x000fc8000f8e3cff */
[----:B-1----:R-:W-:-:S04]  /*2370*/  SHF.L.U32 R3, R2, 0x1f, RZ ;  /* 0x0000001f02037819 */ /* 0x002fc800000006ff */
[----:B------:R-:W1:Y:S02]  /*2380*/  SYNCS.PHASECHK.TRANS64.TRYWAIT P0, [UR5], R3 ;  /* 0x00000003ff0075a7 */ /* 0x000e640008001105 */
[----:B-1----:R-:W-:Y:S05]  /*2390*/  @!P0 BRA `(.L_x_37) ;  /* 0x0000005000048947 */ /* 0x002fea0003800000 */
.L_x_113:
        /* <DEDUP_REMOVED lines=9> */
.L_x_115:
        /* <DEDUP_REMOVED lines=9> */
.L_x_117:
[----:B------:R-:W-:-:S04]  /*24c0*/  UIADD3 UR6, UPT, UPT, UR6, 0x1, URZ ;  /* 0x0000000106067890 */ /* 0x000fc8000fffe0ff */
[----:B------:R-:W-:-:S04]  /*24d0*/  UISETP.NE.AND UP0, UPT, UR6, 0x5, UPT ;  /* 0x000000050600788c */ /* 0x000fc8000bf05270 */
[----:B------:R-:W-:Y:S02]  /*24e0*/  USEL UR5, URZ, 0x1, UP0 ;  /* 0x00000001ff057887 */ /* 0x000fe40008000000 */
[----:B------:R-:W-:-:S04]  /*24f0*/  USEL UR6, UR6, URZ, UP0 ;  /* 0x000000ff06067287 */ /* 0x000fc80008000000 */
[----:B------:R-:W-:Y:S01]  /*2500*/  ULEA UR6, UR6, UR4, 0x3 ;  /* 0x0000000406067291 */ /* 0x000fe2000f8e18ff */
[----:B-1----:R-:W-:-:S04]  /*2510*/  LOP3.LUT R3, R2, UR5, RZ, 0x3c, !PT ;  /* 0x0000000502037c12 */ /* 0x002fc8000f8e3cff */
[----:B------:R-:W-:Y:S01]  /*2520*/  SHF.L.U32 R3, R3, 0x1f, RZ ;  /* 0x0000001f03037819 */ /* 0x000fe200000006ff */
[----:B----4-:R-:W-:-:S07]  /*2530*/  IMAD.U32 R0, RZ, RZ, UR6 ;  /* 0x00000006ff007e24 */ /* 0x010fce000f8e00ff */
.L_x_40:
[----:B-1----:R1:W2:Y:S02]  /*2540*/  SYNCS.PHASECHK.TRANS64.TRYWAIT P0, [R0+URZ], R3 ;  /* 0x00000003000075a7 */ /* 0x0022a400080011ff */
[----:B--2---:R-:W-:Y:S05]  /*2550*/  @!P0 NANOSLEEP.SYNCS 0x989680 ;  /* 0x009896800000895d */ /* 0x004fea0003900000 */
[----:B------:R-:W2:Y:S02]  /*2560*/  @!P0 SYNCS.PHASECHK.TRANS64 P0, [R0+URZ], R3 ;  /* 0x00000003000085a7 */ /* 0x000ea400080010ff */
[----:B--2---:R-:W-:Y:S05]  /*2570*/  @P0 EXIT ;  /* 0x000000000000094d */ /* 0x004fea0003800000 */
[----:B------:R-:W-:Y:S05]  /*2580*/  BRA `(.L_x_40) ;  /* 0xfffffffc00ec7947 */ /* 0x000fea000383ffff */
.L_x_17:
[----:B------:R-:W-:-:S04]  /*2590*/  UISETP.NE.AND UP1, UPT, UR37, URZ, UPT ;  /* 0x000000ff2500728c */ /* 0x000fc8000bf25270 */
[----:B------:R-:W-:-:S09]  /*25a0*/  UISETP.NE.OR UP1, UPT, UR8, 0x1, UP1 ;  /* 0x000000010800788c */ /* 0x000fd20008f25670 */
[----:B------:R-:W-:Y:S05]  /*25b0*/  BRA.U UP1, `(.L_x_41) ;  /* 0x0000000501487547 */ /* 0x000fea000b800000 */
[----:B------:R-:W-:Y:S01]  /*25c0*/  ISETP.NE.AND P2, PT, R2, RZ, PT ;  /* 0x000000ff0200720c */ /* 0x000fe20003f45270 */
[----:B------:R-:W-:Y:S01]  /*25d0*/  IMAD.MOV.U32 R12, RZ, RZ, 0x1 ;  /* 0x00000001ff0c7424 */ /* 0x000fe200078e00ff */
[----:B------:R-:W-:Y:S02]  /*25e0*/  CS2R R10, SRZ ;  /* 0x00000000000a7805 */ /* 0x000fe4000001ff00 */
[----:B------:R-:W-:Y:S01]  /*25f0*/  CS2R R8, SRZ ;  /* 0x0000000000087805 */ /* 0x000fe2000001ff00 */
[----:B------:R-:W-:Y:S01]  /*2600*/  UMOV UR4, 0x400 ;  /* 0x0000040000047882 */ /* 0x000fe20000000000 */
[----:B------:R-:W-:Y:S01]  /*2610*/  UMOV UR6, URZ ;  /* 0x000000ff00067c82 */ /* 0x000fe20008000000 */
[----:B------:R-:W-:-:S12]  /*2620*/  ULEA UR37, UR37, UR4, 0x18 ;  /* 0x0000000425257291 */ /* 0x000fd8000f8ec0ff */
.L_x_45:
[----:B------:R-:W-:Y:S02]  /*2630*/  LEA R0, R8, UR37, 0x3 ;  /* 0x0000002508007c11 */ /* 0x000fe4000f8e18ff */
[----:B------:R-:W-:-:S03]  /*2640*/  SHF.L.U32 R5, R9, 0x1f, RZ ;  /* 0x0000001f09057819 */ /* 0x000fc600000006ff */
[----:B------:R-:W-:Y:S01]  /*2650*/  VIADD R4, R0, 0xf0 ;  /* 0x000000f000047836 */ /* 0x000fe20000000000 */
[----:B------:R-:W1:Y:S02]  /*2660*/  SYNCS.PHASECHK.TRANS64.TRYWAIT P0, [R0+URZ+0xe0], R5 ;  /* 0x0000e005000075a7 */ /* 0x000e6400080011ff */
[----:B-1----:R-:W-:Y:S05]  /*2670*/  @!P0 BRA `(.L_x_42) ;  /* 0x0000004c00948947 */ /* 0x002fea0003800000 */
.L_x_118:
[----:B------:R-:W-:Y:S01]  /*2680*/  ULEA UR5, UR6, UR37, 0x3 ;  /* 0x0000002506057291 */ /* 0x000fe2000f8e18ff */
[----:B------:R-:W-:Y:S02]  /*2690*/  PRMT R4, RZ, 0x654, R4 ;  /* 0x00000654ff047816 */ /* 0x000fe40000000004 */
[----:B-1----:R-:W-:Y:S01]  /*26a0*/  SHF.L.U32 R5, R12, 0x1f, RZ ;  /* 0x0000001f0c057819 */ /* 0x002fe200000006ff */
[----:B------:R-:W-:Y:S01]  /*26b0*/  UIADD3 UR4, UPT, UPT, UR5, 0x80, URZ ;  /* 0x0000008005047890 */ /* 0x000fe2000fffe0ff */
[----:B------:R1:W-:Y:S05]  /*26c0*/  SYNCS.ARRIVE.TRANS64.RED.A1T0 RZ, [R4+URZ], RZ ;  /* 0x000000ff04ff79a7 */ /* 0x0003ea00081004ff */
[----:B------:R-:W-:Y:S01]  /*26d0*/  IMAD.U32 R7, RZ, RZ, UR4 ;  /* 0x00000004ff077e24 */ /* 0x000fe2000f8e00ff */
[----:B------:R-:W2:Y:S04]  /*26e0*/  SYNCS.PHASECHK.TRANS64.TRYWAIT P0, [UR5+0x90], R5 ;  /* 0x00009005ff0075a7 */ /* 0x000ea80008001105 */
[----:B------:R-:W-:Y:S01]  /*26f0*/  PRMT R6, R2, 0x654, R7 ;  /* 0x0000065402067816 */ /* 0x000fe20000000007 */
[----:B-1----:R-:W-:Y:S01]  /*2700*/  @!P2 IMAD.MOV.U32 R4, RZ, RZ, 0x10 ;  /* 0x00000010ff04a424 */ /* 0x002fe200078e00ff */
[----:B--2---:R-:W-:Y:S06]  /*2710*/  @!P0 BRA `(.L_x_43) ;  /* 0x0000004c00808947 */ /* 0x004fec0003800000 */
.L_x_120:
[----:B------:R-:W-:Y:S01]  /*2720*/  ULEA UR4, UR6, UR37, 0x4 ;  /* 0x0000002506047291 */ /* 0x000fe2000f8e20ff */
[----:B------:R-:W-:Y:S01]  /*2730*/  SEL R3, R6, R3, !P2 ;  /* 0x0000000306037207 */ /* 0x000fe20005000000 */
[----:B------:R-:W-:Y:S01]  /*2740*/  UIADD3 UR5, UPT, UPT, UR5, 0x80, URZ ;  /* 0x0000008005057890 */ /* 0x000fe2000fffe0ff */
[----:B-1----:R-:W-:Y:S01]  /*2750*/  LEA R0, R11, UR37, 0x3 ;  /* 0x000000250b007c11 */ /* 0x002fe2000f8e18ff */
[----:B------:R-:W-:Y:S01]  /*2760*/  UIADD3 UR4, UPT, UPT, UR4, 0x110, URZ ;  /* 0x0000011004047890 */ /* 0x000fe2000fffe0ff */
[----:B------:R-:W-:Y:S01]  /*2770*/  SHF.L.U32 R5, R10, 0x1f, RZ ;  /* 0x0000001f0a057819 */ /* 0x000fe200000006ff */
[----:B------:R1:W-:Y:S01]  /*2780*/  @!P2 SYNCS.ARRIVE.TRANS64.RED RZ, [R3+URZ], R4 ;  /* 0x0000000403ffa9a7 */ /* 0x0003e200080004ff */
[----:B------:R-:W-:Y:S01]  /*2790*/  UIADD3 UR6, UPT, UPT, UR6, 0x1, URZ ;  /* 0x0000000106067890 */ /* 0x000fe2000fffe0ff */
[----:B------:R-:W-:-:S03]  /*27a0*/  VIADD R8, R8, 0x1 ;  /* 0x0000000108087836 */ /* 0x000fc60000000000 */
[----:B------:R-:W-:Y:S02]  /*27b0*/  UISETP.NE.AND UP0, UPT, UR6, 0x2, UPT ;  /* 0x000000020600788c */ /* 0x000fe4000bf05270 */
[----:B------:R-:W-:Y:S06]  /*27c0*/  UGETNEXTWORKID.BROADCAST [UR4], [UR5] ;  /* 0x00000000040073ca */ /* 0x000fec0008000100 */
[----:B------:R-:W-:Y:S01]  /*27d0*/  USEL UR4, URZ, 0x1, UP0 ;  /* 0x00000001ff047887 */ /* 0x000fe20008000000 */
[----:B------:R-:W-:Y:S01]  /*27e0*/  ISETP.NE.AND P0, PT, R8, 0x2, PT ;  /* 0x000000020800780c */ /* 0x000fe20003f05270 */
[----:B------:R-:W-:Y:S01]  /*27f0*/  USEL UR6, UR6, URZ, UP0 ;  /* 0x000000ff06067287 */ /* 0x000fe20008000000 */
[----:B------:R-:W2:Y:S03]  /*2800*/  SYNCS.PHASECHK.TRANS64.TRYWAIT P1, [R0+URZ+0x80], R5 ;  /* 0x00008005000075a7 */ /* 0x000ea600080211ff */
[----:B------:R-:W-:Y:S01]  /*2810*/  LOP3.LUT R12, R12, UR4, RZ, 0x3c, !PT ;  /* 0x000000040c0c7c12 */ /* 0x000fe2000f8e3cff */
[----:B-12---:R-:W-:Y:S07]  /*2820*/  @!P1 BRA `(.L_x_44) ;  /* 0x0000004c00549947 */ /* 0x006fee0003800000 */
.L_x_121:
[C---:B------:R-:W-:Y:S01]  /*2830*/  LEA R4, R11.reuse, UR37, 0x4 ;  /* 0x000000250b047c11 */ /* 0x040fe2000f8e20ff */
[----:B-1----:R-:W-:Y:S01]  /*2840*/  VIADD R0, R0, 0x90 ;  /* 0x0000009000007836 */ /* 0x002fe20000000000 */
[----:B------:R-:W-:Y:S01]  /*2850*/  SEL R8, R8, RZ, P0 ;  /* 0x000000ff08087207 */ /* 0x000fe20000000000 */
[----:B------:R-:W-:-:S03]  /*2860*/  VIADD R11, R11, 0x1 ;  /* 0x000000010b0b7836 */ /* 0x000fc60000000000 */
[----:B------:R-:W1:Y:S01]  /*2870*/  LDS.128 R4, [R4+0x110] ;  /* 0x0001100004047984 */ /* 0x000e620000000c00 */
[----:B------:R-:W-:Y:S02]  /*2880*/  PRMT R0, RZ, 0x654, R0 ;  /* 0x00000654ff007816 */ /* 0x000fe40000000000 */
[C---:B------:R-:W-:Y:S01]  /*2890*/  ISETP.NE.AND P1, PT, R11.reuse, 0x2, PT ;  /* 0x000000020b00780c */ /* 0x040fe20003f25270 */
[----:B------:R-:W-:Y:S01]  /*28a0*/  @!PT LDS RZ, [RZ] ;  /* 0x00000000fffff984 */ /* 0x000fe20000000800 */
[----:B------:R-:W-:Y:S01]  /*28b0*/  @!PT LDS RZ, [RZ] ;  /* 0x00000000fffff984 */ /* 0x000fe20000000800 */
[----:B------:R-:W-:Y:S01]  /*28c0*/  @!PT LDS RZ, [RZ] ;  /* 0x00000000fffff984 */ /* 0x000fe20000000800 */
[----:B------:R-:W-:Y:S01]  /*28d0*/  @!PT LDS RZ, [RZ] ;  /* 0x00000000fffff984 */ /* 0x000fe20000000800 */
[----:B------:R2:W-:Y:S06]  /*28e0*/  MEMBAR.ALL.CTA ;  /* 0x0000000000007992 */ /* 0x0005ec0000008000 */
[----:B--2---:R-:W2:Y:S01]  /*28f0*/  FENCE.VIEW.ASYNC.S ;  /* 0x00000000000073c6 */ /* 0x004ea20000000000 */
[----:B------:R-:W-:Y:S01]  /*2900*/  SEL R11, R11, RZ, P1 ;  /* 0x000000ff0b0b7207 */ /* 0x000fe20000800000 */
[----:B--2---:R2:W-:Y:S01]  /*2910*/  SYNCS.ARRIVE.TRANS64.RED.A1T0 RZ, [R0+URZ], RZ ;  /* 0x000000ff00ff79a7 */ /* 0x0045e200081004ff */
[----:B-1----:R-:W-:-:S02]  /*2920*/  LOP3.LUT P3, RZ, R6, 0x1, RZ, 0xc0, !PT ;  /* 0x0000000106ff7812 */ /* 0x002fc4000786c0ff */
[----:B------:R-:W-:-:S04]  /*2930*/  SEL R5, RZ, 0x1, P1 ;  /* 0x00000001ff057807 */ /* 0x000fc80000800000 */
[----:B------:R-:W-:Y:S02]  /*2940*/  LOP3.LUT R10, R10, R5, RZ, 0x3c, !PT ;  /* 0x000000050a0a7212 */ /* 0x000fe400078e3cff */
[----:B--2---:R-:W-:-:S04]  /*2950*/  SEL R0, RZ, 0x1, P0 ;  /* 0x00000001ff007807 */ /* 0x004fc80000000000 */
[----:B------:R-:W-:Y:S01]  /*2960*/  LOP3.LUT R9, R9, R0, RZ, 0x3c, !PT ;  /* 0x0000000009097212 */ /* 0x000fe200078e3cff */
[----:B------:R-:W-:Y:S06]  /*2970*/  @P3 BRA `(.L_x_45) ;  /* 0xfffffffc002c3947 */ /* 0x000fec000383ffff */
[----:B------:R-:W-:Y:S01]  /*2980*/  ULEA UR5, UR6, UR37, 0x3 ;  /* 0x0000002506057291 */ /* 0x000fe2000f8e18ff */
[----:B------:R-:W-:-:S08]  /*2990*/  SHF.L.U32 R3, R12, 0x1f, RZ ;  /* 0x0000001f0c037819 */ /* 0x000fd000000006ff */
[----:B------:R-:W1:Y:S02]  /*29a0*/  SYNCS.PHASECHK.TRANS64 P0, [UR5+0x90], R3 ;  /* 0x00009003ff0075a7 */ /* 0x000e640008001005 */
[----:B-1----:R-:W-:Y:S05]  /*29b0*/  @P0 BRA `(.L_x_46) ;  /* 0x0000000000080947 */ /* 0x002fea0003800000 */
[----:B------:R-:W1:Y:S02]  /*29c0*/  SYNCS.PHASECHK.TRANS64.TRYWAIT P0, [UR5+0x90], R3 ;  /* 0x00009003ff0075a7 */ /* 0x000e640008001105 */
[----:B-1----:R-:W-:Y:S05]  /*29d0*/  @!P0 BRA `(.L_x_47) ;  /* 0x0000004800fc8947 */ /* 0x002fea0003800000 */
.L_x_46:
[----:B------:R-:W-:-:S04]  /*29e0*/  UIADD3 UR4, UPT, UPT, UR6, 0x1, URZ ;  /* 0x0000000106047890 */ /* 0x000fc8000fffe0ff */
[----:B------:R-:W-:-:S04]  /*29f0*/  UISETP.NE.AND UP0, UPT, UR4, 0x2, UPT ;  /* 0x000000020400788c */ /* 0x000fc8000bf05270 */
[----:B------:R-:W-:Y:S02]  /*2a00*/  USEL UR7, URZ, 0x1, UP0 ;  /* 0x00000001ff077887 */ /* 0x000fe40008000000 */
[----:B------:R-:W-:-:S04]  /*2a10*/  USEL UR4, UR4, URZ, UP0 ;  /* 0x000000ff04047287 */ /* 0x000fc80008000000 */
[----:B------:R-:W-:Y:S01]  /*2a20*/  ULEA UR4, UR4, UR37, 0x3 ;  /* 0x0000002504047291 */ /* 0x000fe2000f8e18ff */
[----:B-1----:R-:W-:-:S04]  /*2a30*/  LOP3.LUT R3, R12, UR7, RZ, 0x3c, !PT ;  /* 0x000000070c037c12 */ /* 0x002fc8000f8e3cff */
[----:B------:R-:W-:-:S04]  /*2a40*/  SHF.L.U32 R0, R3, 0x1f, RZ ;  /* 0x0000001f03007819 */ /* 0x000fc800000006ff */
[----:B------:R-:W1:Y:S02]  /*2a50*/  SYNCS.PHASECHK.TRANS64 P0, [UR4+0x90], R0 ;  /* 0x00009000ff0075a7 */ /* 0x000e640008001004 */
[----:B-1----:R-:W-:Y:S05]  /*2a60*/  @P0 EXIT ;  /* 0x000000000000094d */ /* 0x002fea0003800000 */
[----:B------:R-:W-:Y:S02]  /*2a70*/  SHF.L.U32 R3, R3, 0x1f, RZ ;  /* 0x0000001f03037819 */ /* 0x000fe400000006ff */
[----:B------:R-:W-:-:S07]  /*2a80*/  MOV R0, UR4 ;  /* 0x0000000400007c02 */ /* 0x000fce0008000f00 */
.L_x_48:
[----:B-1----:R1:W2:Y:S02]  /*2a90*/  SYNCS.PHASECHK.TRANS64.TRYWAIT P0, [R0+URZ+0x90], R3 ;  /* 0x00009003000075a7 */ /* 0x0022a400080011ff */
[----:B--2---:R-:W-:Y:S05]  /*2aa0*/  @!P0 NANOSLEEP.SYNCS 0x989680 ;  /* 0x009896800000895d */ /* 0x004fea0003900000 */
[----:B------:R-:W2:Y:S02]  /*2ab0*/  @!P0 SYNCS.PHASECHK.TRANS64 P0, [R0+URZ+0x90], R3 ;  /* 0x00009003000085a7 */ /* 0x000ea400080010ff */
[----:B--2---:R-:W-:Y:S05]  /*2ac0*/  @P0 EXIT ;  /* 0x000000000000094d */ /* 0x004fea0003800000 */
[----:B------:R-:W-:Y:S05]  /*2ad0*/  BRA `(.L_x_48) ;  /* 0xfffffffc00ec7947 */ /* 0x000fea000383ffff */
.L_x_41:
[----:B------:R-:W-:-:S09]  /*2ae0*/  UISETP.NE.AND UP1, UPT, UR8, URZ, UPT ;  /* 0x000000ff0800728c */ /* 0x000fd2000bf25270 */
[----:B------:R-:W-:Y:S05]  /*2af0*/  BRA.U UP1, `(.L_x_49) ;  /* 0x0000000d01947547 */ /* 0x000fea000b800000 */
[----:B------:R-:W-:Y:S01]  /*2b00*/  UMOV UR4, 0x40 ;  /* 0x0000004000047882 */ /* 0x000fe20000000000 */
[----:B------:R-:W-:Y:S01]  /*2b10*/  NOP ;  /* 0x0000000000007918 */ /* 0x000fe20000000000 */
[----:B------:R-:W-:Y:S01]  /*2b20*/  ULEA UR4, UR37, UR4, 0x18 ;  /* 0x0000000425047291 */ /* 0x000fe2000f8ec0ff */
[----:B------:R-:W-:Y:S02]  /*2b30*/  UMOV UR5, 0x400 ;  /* 0x0000040000057882 */ /* 0x000fe40000000000 */
[----:B------:R-:W-:-:S06]  /*2b40*/  ULEA UR37, UR37, UR5, 0x18 ;  /* 0x0000000525257291 */ /* 0x000fcc000f8ec0ff */
[----:B------:R-:W1:Y:S02]  /*2b50*/  LDS.U8 R0, [UR4+0x1c] ;  /* 0x00001c04ff007984 */ /* 0x000e640008000000 */
[----:B-1----:R-:W-:-:S13]  /*2b60*/  ISETP.NE.AND P0, PT, R0, RZ, PT ;  /* 0x000000ff0000720c */ /* 0x002fda0003f05270 */
[----:B------:R-:W-:Y:S05]  /*2b70*/  @P0 BRA `(.L_x_50) ;  /* 0x0000000000580947 */ /* 0x000fea0003800000 */
[----:B------:R-:W-:-:S13]  /*2b80*/  ELECT P0, URZ, PT ;  /* 0x0000000000ff782f */ /* 0x000fda0003800000 */
[----:B------:R-:W-:Y:S05]  /*2b90*/  @!P0 BRA `(.L_x_51) ;  /* 0x0000000000608947 */ /* 0x000fea0003800000 */
[----:B------:R-:W-:Y:S01]  /*2ba0*/  UMOV UR5, 0x10 ;  /* 0x0000001000057882 */ /* 0x000fe20000000000 */
[----:B------:R-:W-:Y:S01]  /*2bb0*/  HFMA2 R0, -RZ, RZ, 0, 5.9604644775390625e-08 ;  /* 0x00000001ff007431 */ /* 0x000fe200000001ff */
[----:B------:R-:W-:-:S03]  /*2bc0*/  MOV R2, 0xffff ;  /* 0x0000ffff00027802 */ /* 0x000fc60000000f00 */
[----:B------:R-:W-:Y:S04]  /*2bd0*/  DEPBAR.LE SB1, 0x36 ;  /* 0x00009d800000791a */ /* 0x000fe80000000000 */
[----:B------:R-:W1:Y:S02]  /*2be0*/  UTCATOMSWS.FIND_AND_SET.ALIGN UP0, UR5, UR5 ;  /* 0x00000005000575e3 */ /* 0x000e640008000800 */
[----:B-1----:R-:W-:Y:S01]  /*2bf0*/  MOV R3, UR5 ;  /* 0x0000000500037c02 */ /* 0x002fe20008000f00 */
[----:B------:R-:W-:Y:S06]  /*2c00*/  BRA.U UP0, `(.L_x_52) ;  /* 0x0000000100187547 */ /* 0x000fec000b800000 */
.L_x_53:
[----:B------:R-:W-:Y:S05]  /*2c10*/  NANOSLEEP 0x64 ;  /* 0x000000640000795d */ /* 0x000fea0003800000 */
[----:B------:R-:W-:-:S05]  /*2c20*/  UMOV UR5, 0x10 ;  /* 0x0000001000057882 */ /* 0x000fca0000000000 */
[----:B------:R-:W-:Y:S04]  /*2c30*/  DEPBAR.LE SB1, 0x36 ;  /* 0x00009d800000791a */ /* 0x000fe80000000000 */
[----:B------:R-:W1:Y:S02]  /*2c40*/  UTCATOMSWS.FIND_AND_SET.ALIGN UP0, UR5, UR5 ;  /* 0x00000005000575e3 */ /* 0x000e640008000800 */
[----:B-1----:R-:W-:Y:S01]  /*2c50*/  MOV R3, UR5 ;  /* 0x0000000500037c02 */ /* 0x002fe20008000f00 */
[----:B------:R-:W-:Y:S05]  /*2c60*/  BRA.U !UP0, `(.L_x_53) ;  /* 0xfffffffd08e87547 */ /* 0x000fea000b83ffff */
.L_x_52:
[-C--:B------:R-:W-:Y:S02]  /*2c70*/  SHF.L.U32 R2, R2, R3.reuse, RZ ;  /* 0x0000000302027219 */ /* 0x080fe400000006ff */
[----:B------:R-:W-:Y:S01]  /*2c80*/  SHF.L.U32 R0, R0, R3, RZ ;  /* 0x0000000300007219 */ /* 0x000fe200000006ff */
[----:B------:R-:W-:Y:S02]  /*2c90*/  IMAD.SHL.U32 R3, R3, 0x20, RZ ;  /* 0x0000002003037824 */ /* 0x000fe400078e00ff */
[----:B------:R1:W-:Y:S04]  /*2ca0*/  ATOMS.OR RZ, [UR4+0x14], R2 ;  /* 0x00001402ffff798c */ /* 0x0003e8000b000004 */
[----:B------:R1:W-:Y:S04]  /*2cb0*/  ATOMS.OR RZ, [UR4+0x18], R0 ;  /* 0x00001800ffff798c */ /* 0x0003e8000b000004 */
[----:B------:R1:W-:Y:S01]  /*2cc0*/  STS [UR37+0x130], R3 ;  /* 0x00013003ff007988 */ /* 0x0003e20008000825 */
[----:B------:R-:W-:Y:S05]  /*2cd0*/  BRA `(.L_x_51) ;  /* 0x0000000000107947 */ /* 0x000fea0003800000 */
.L_x_50:
[----:B------:R-:W-:Y:S02]  /*2ce0*/  MOV R0, 0xffffffff ;  /* 0xffffffff00007802 */ /* 0x000fe40000000f00 */
[----:B------:R-:W-:-:S03]  /*2cf0*/  MOV R2, 0x2d20 ;  /* 0x00002d2000027802 */ /* 0x000fc60000000f00 */
[----:B------:R1:W-:Y:S04]  /*2d00*/  STS [UR37+0x130], R0 ;  /* 0x00013000ff007988 */ /* 0x0003e80008000825 */
[----:B-1-3-5:R-:W-:Y:S05]  /*2d10*/  CALL.REL.NOINC `($__internal_1_$__cuda_sm10x_tcgen05_guardrail_trap_phase_invalid_during_alloc) ;  /* 0x0000004c00b87944 */ /* 0x02afea0003c00000 */
.L_x_51:
[----:B------:R-:W-:Y:S05]  /*2d20*/  WARPSYNC.ALL ;  /* 0x0000000000007948 */ /* 0x000fea0003800000 */
[----:B------:R-:W2:Y:S01]  /*2d30*/  S2UR UR6, SR_CgaCtaId ;  /* 0x00000000000679c3 */ /* 0x000ea20000008800 */
[----:B------:R-:W-:Y:S01]  /*2d40*/  UMOV UR4, 0x400 ;  /* 0x0000040000047882 */ /* 0x000fe20000000000 */
[----:B------:R-:W-:-:S06]  /*2d50*/  NOP ;  /* 0x0000000000007918 */ /* 0x000fcc0000000000 */
[----:B------:R-:W-:Y:S06]  /*2d60*/  BAR.ARV 0x6, 0xa0 ;  /* 0x0182800000007b1d */ /* 0x000fec0000002000 */
[----:B------:R-:W4:Y:S01]  /*2d70*/  LDCU UR7, c[0x0][0x38c] ;  /* 0x00007180ff0777ac */ /* 0x000f220008000800 */
[----:B------:R-:W-:Y:S01]  /*2d80*/  IMAD.MOV.U32 R11, RZ, RZ, 0x1 ;  /* 0x00000001ff0b7424 */ /* 0x000fe200078e00ff */
[----:B------:R-:W-:Y:S01]  /*2d90*/  CS2R R8, SRZ ;  /* 0x0000000000087805 */ /* 0x000fe2000001ff00 */
[----:B------:R-:W-:Y:S01]  /*2da0*/  IMAD.MOV.U32 R10, RZ, RZ, RZ ;  /* 0x000000ffff0a7224 */ /* 0x000fe200078e00ff */
[----:B------:R-:W-:Y:S01]  /*2db0*/  UMOV UR18, URZ ;  /* 0x000000ff00127c82 */ /* 0x000fe20008000000 */
[----:B------:R-:W-:Y:S01]  /*2dc0*/  UMOV UR17, URZ ;  /* 0x000000ff00117c82 */ /* 0x000fe20008000000 */
[----:B------:R-:W-:Y:S01]  /*2dd0*/  UMOV UR22, 0x0 ;  /* 0x0000000000167882 */ /* 0x000fe20000000000 */
[----:B------:R-:W-:Y:S01]  /*2de0*/  UMOV UR23, 0x42004a0 ;  /* 0x042004a000177882 */ /* 0x000fe20000000000 */
[----:B------:R-:W-:Y:S01]  /*2df0*/  UMOV UR20, 0x0 ;  /* 0x0000000000147882 */ /* 0x000fe20000000000 */
[----:B------:R-:W-:Y:S01]  /*2e00*/  UMOV UR21, 0x42004a0 ;  /* 0x042004a000157882 */ /* 0x000fe20000000000 */
[----:B--2---:R-:W-:Y:S01]  /*2e10*/  ULEA UR6, UR6, UR4, 0x18 ;  /* 0x0000000406067291 */ /* 0x004fe2000f8ec0ff */
[----:B------:R-:W2:Y:S03]  /*2e20*/  LDCU UR4, c[0x0][0x38c] ;  /* 0x00007180ff0477ac */ /* 0x000ea60008000800 */
[----:B------:R-:W-:-:S02]  /*2e30*/  UIADD3 UR11, UPT, UPT, UR6, 0x4400, URZ ;  /* 0x00004400060b7890 */ /* 0x000fc4000fffe0ff */
[----:B----4-:R-:W-:-:S03]  /*2e40*/  UIADD3 UR7, UPT, UPT, UR7, 0x3f, URZ ;  /* 0x0000003f07077890 */ /* 0x010fc6000fffe0ff */
[----:B-1----:R-:W1:Y:S01]  /*2e50*/  LDS R0, [UR6+0x130] ;  /* 0x00013006ff007984 */ /* 0x002e620008000800 */
[----:B------:R-:W-:Y:S02]  /*2e60*/  UIADD3 UR12, UPT, UPT, UR6, 0x9400, URZ ;  /* 0x00009400060c7890 */ /* 0x000fe4000fffe0ff */
[----:B------:R-:W-:Y:S02]  /*2e70*/  USHF.R.S32.HI UR5, URZ, 0x1f, UR7 ;  /* 0x0000001fff057899 */ /* 0x000fe40008011407 */
[----:B------:R-:W-:Y:S02]  /*2e80*/  USHF.R.U32.HI UR11, URZ, 0x4, UR11 ;  /* 0x00000004ff0b7899 */ /* 0x000fe4000801160b */
[----:B------:R-:W-:Y:S02]  /*2e90*/  ULEA.HI UR5, UR5, UR7, URZ, 0x6 ;  /* 0x0000000705057291 */ /* 0x000fe4000f8f30ff */
[----:B------:R-:W-:Y:S02]  /*2ea0*/  USHF.R.U32.HI UR12, URZ, 0x4, UR12 ;  /* 0x00000004ff0c7899 */ /* 0x000fe4000801160c */
[----:B------:R-:W-:-:S02]  /*2eb0*/  USHF.R.S32.HI UR5, URZ, 0x6, UR5 ;  /* 0x00000006ff057899 */ /* 0x000fc40008011405 */
[----:B------:R-:W-:Y:S02]  /*2ec0*/  ULOP3.LUT UR11, UR11, 0x3fff, URZ, 0xc0, !UPT ;  /* 0x00003fff0b0b7892 */ /* 0x000fe4000f8ec0ff */
[----:B------:R-:W-:Y:S02]  /*2ed0*/  UISETP.LT.AND UP0, UPT, UR5, 0x1, UPT ;  /* 0x000000010500788c */ /* 0x000fe4000bf01270 */
[----:B------:R-:W-:Y:S02]  /*2ee0*/  ULOP3.LUT UR12, UR12, 0x3fff, URZ, 0xc0, !UPT ;  /* 0x00003fff0c0c7892 */ /* 0x000fe4000f8ec0ff */
[----:B------:R-:W-:Y:S02]  /*2ef0*/  USEL UR10, UR5, 0x1, !UP0 ;  /* 0x00000001050a7887 */ /* 0x000fe4000c000000 */
[----:B------:R-:W-:Y:S02]  /*2f00*/  ULOP3.LUT UR11, UR11, 0x10000, URZ, 0xfc, !UPT ;  /* 0x000100000b0b7892 */ /* 0x000fe4000f8efcff */
[----:B------:R-:W-:-:S02]  /*2f10*/  ULOP3.LUT UR12, UR12, 0x10000, URZ, 0xfc, !UPT ;  /* 0x000100000c0c7892 */ /* 0x000fc4000f8efcff */
[----:B------:R-:W-:Y:S02]  /*2f20*/  UIADD3 UR10, UPT, UPT, -UR10, URZ, URZ ;  /* 0x000000ff0a0a7290 */ /* 0x000fe4000fffe1ff */
[----:B--2---:R-:W-:Y:S01]  /*2f30*/  UISETP.GE.AND UP3, UPT, UR4, 0x1, UPT ;  /* 0x000000010400788c */ /* 0x004fe2000bf66270 */
[----:B-1----:R-:W-:-:S15]  /*2f40*/  R2UR UR19, R0 ;  /* 0x00000000001372ca */ /* 0x002fde00000e0000 */
.L_x_60:
[----:B------:R-:W-:Y:S02]  /*2f50*/  LEA R0, R10, UR6, 0x3 ;  /* 0x000000060a007c11 */ /* 0x000fe4000f8e18ff */
[----:B------:R-:W-:Y:S02]  /*2f60*/  SHF.L.U32 R5, R9, 0x1f, RZ ;  /* 0x0000001f09057819 */ /* 0x000fe400000006ff */
[----:B------:R-:W-:Y:S01]  /*2f70*/  PLOP3.LUT P0, PT, PT, PT, UP3, 0x80, 0x8 ;  /* 0x000000000008781c */ /* 0x000fe20003f0f038 */
[----:B------:R-:W-:Y:S01]  /*2f80*/  VIADD R3, R0, 0x90 ;  /* 0x0000009000037836 */ /* 0x000fe20000000000 */
[----:B-1----:R-:W1:Y:S02]  /*2f90*/  SYNCS.PHASECHK.TRANS64.TRYWAIT P1, [R0+URZ+0x80], R5 ;  /* 0x00008005000075a7 */ /* 0x002e6400080211ff */
[----:B-1--4-:R-:W-:Y:S09]  /*2fa0*/  @!P1 BRA `(.L_x_54) ;  /* 0x0000004400a09947 */ /* 0x012ff20003800000 */
.L_x_123:
[----:B------:R-:W-:Y:S01]  /*2fb0*/  LEA R4, R10, UR6, 0x4 ;  /* 0x000000060a047c11 */ /* 0x000fe2000f8e20ff */
[----:B------:R-:W-:Y:S01]  /*2fc0*/  @UP3 ULEA UR4, UR17, UR6, 0x3 ;  /* 0x0000000611043291 */ /* 0x000fe2000f8e18ff */
[----:B------:R-:W-:Y:S01]  /*2fd0*/  PLOP3.LUT P2, PT, PT, PT, PT, 0x80, 0x8 ;  /* 0x000000000008781c */ /* 0x000fe20003f4f070 */
[----:B------:R-:W-:Y:S01]  /*2fe0*/  ULEA UR8, UR18, UR6, 0x3 ;  /* 0x0000000612087291 */ /* 0x000fe2000f8e18ff */
[----:B------:R-:W-:Y:S02]  /*2ff0*/  PRMT R3, RZ, 0x654, R3 ;  /* 0x00000654ff037816 */ /* 0x000fe40000000003 */
[----:B-1----:R-:W1:Y:S01]  /*3000*/  LDS.128 R4, [R4+0x110] ;  /* 0x0001100004047984 */ /* 0x002e620000000c00 */
[----:B------:R-:W-:Y:S02]  /*3010*/  @P0 SHF.L.U32 R2, R8, 0x1f, RZ ;  /* 0x0000001f08020819 */ /* 0x000fe400000006ff */
[----:B------:R-:W-:Y:S01]  /*3020*/  SHF.L.U32 R0, R11, 0x1f, RZ ;  /* 0x0000001f0b007819 */ /* 0x000fe200000006ff */
[----:B------:R-:W-:Y:S01]  /*3030*/  @!PT LDS RZ, [RZ] ;  /* 0x00000000fffff984 */ /* 0x000fe20000000800 */
[----:B------:R-:W-:Y:S01]  /*3040*/  @!PT LDS RZ, [RZ] ;  /* 0x00000000fffff984 */ /* 0x000fe20000000800 */
[----:B------:R-:W-:Y:S01]  /*3050*/  @!PT LDS RZ, [RZ] ;  /* 0x00000000fffff984 */ /* 0x000fe20000000800 */
[----:B------:R-:W-:Y:S01]  /*3060*/  @!PT LDS RZ, [RZ] ;  /* 0x00000000fffff984 */ /* 0x000fe20000000800 */
[----:B------:R2:W-:Y:S06]  /*3070*/  MEMBAR.ALL.CTA ;  /* 0x0000000000007992 */ /* 0x0005ec0000008000 */
[----:B--2---:R-:W2:Y:S02]  /*3080*/  FENCE.VIEW.ASYNC.S ;  /* 0x00000000000073c6 */ /* 0x004ea40000000000 */
[----:B--2---:R2:W-:Y:S01]  /*3090*/  SYNCS.ARRIVE.TRANS64.RED.A1T0 RZ, [R3+URZ], RZ ;  /* 0x000000ff03ff79a7 */ /* 0x0045e200081004ff */
[----:B------:R2:W4:Y:S01]  /*30a0*/  @P0 SYNCS.PHASECHK.TRANS64.TRYWAIT P2, [UR4], R2 ;  /* 0x00000002ff0005a7 */ /* 0x0005220008041104 */
[----:B------:R-:W-:Y:S01]  /*30b0*/  ULEA.HI UR4, UR18, UR18, URZ, 0x1 ;  /* 0x0000001212047291 */ /* 0x000fe2000f8f08ff */
[----:B-1----:R-:W-:-:S03]  /*30c0*/  LOP3.LUT P1, RZ, R6, 0x1, RZ, 0xc0, !PT ;  /* 0x0000000106ff7812 */ /* 0x002fc6000782c0ff */
[----:B------:R-:W-:Y:S02]  /*30d0*/  USHF.L.U32 UR9, UR4, 0x6, URZ ;  /* 0x0000000604097899 */ /* 0x000fe400080006ff */
[----:B------:R-:W-:Y:S02]  /*30e0*/  ULOP3.LUT UR4, UR4, 0xffe, URZ, 0xc0, !UPT ;  /* 0x00000ffe04047892 */ /* 0x000fe4000f8ec0ff */
[----:B------:R-:W-:Y:S02]  /*30f0*/  ULOP3.LUT UR9, UR9, 0xffffff80, URZ, 0xc0, !UPT ;  /* 0xffffff8009097892 */ /* 0x000fe4000f8ec0ff */
[----:B------:R-:W-:Y:S02]  /*3100*/  UIADD3 UR4, UPT, UPT, -UR4, UR18, URZ ;  /* 0x0000001204047290 */ /* 0x000fe4000fffe1ff */
[----:B------:R-:W-:Y:S01]  /*3110*/  UIADD3 UR9, UPT, UPT, UR19, UR9, URZ ;  /* 0x0000000913097290 */ /* 0x000fe2000fffe0ff */
[----:B------:R-:W1:Y:S03]  /*3120*/  SYNCS.PHASECHK.TRANS64.TRYWAIT P0, [UR8+0xc0], R0 ;  /* 0x0000c000ff0075a7 */ /* 0x000e660008001108 */
[----:B------:R-:W-:Y:S01]  /*3130*/  ULEA UR9, UR4, UR9, 0x14 ;  /* 0x0000000904097291 */ /* 0x000fe2000f8ea0ff */
[----:B-12-4-:R-:W-:Y:S11]  /*3140*/  @!P0 BRA `(.L_x_55) ;  /* 0x00000044004c8947 */ /* 0x016ff60003800000 */
.L_x_125:
[----:B------:R-:W-:Y:S01]  /*3150*/  IADD3 R10, PT, PT, R10, 0x1, RZ ;  /* 0x000000010a0a7810 */ /* 0x000fe20007ffe0ff */
[----:B------:R-:W-:Y:S06]  /*3160*/  BRA.U !UP3, `(.L_x_56) ;  /* 0x000000010b987547 */ /* 0x000fec000b800000 */
[----:B------:R-:W-:Y:S01]  /*3170*/  UPLOP3.LUT UP4, UPT, UPT, UPT, UPT, 0x40, 0x4 ;  /* 0x000000000004789c */ /* 0x000fe20003f8e870 */
[----:B------:R-:W-:Y:S01]  /*3180*/  UMOV UR16, UR10 ;  /* 0x0000000a00107c82 */ /* 0x000fe20008000000 */
[----:B------:R-:W-:Y:S01]  /*3190*/  UMOV UR15, UR5 ;  /* 0x00000005000f7c82 */ /* 0x000fe20008000000 */
[----:B------:R-:W-:-:S08]  /*31a0*/  UMOV UR14, UR17 ;  /* 0x00000011000e7c82 */ /* 0x000fd00008000000 */
.L_x_59:
[----:B------:R-:W-:Y:S02]  /*31b0*/  UIADD3 UR16, UPT, UPT, UR16, 0x1, URZ ;  /* 0x0000000110107890 */ /* 0x000fe4000fffe0ff */
[----:B--2---:R-:W-:Y:S02]  /*31c0*/  ULEA UR7, UR14, UR6, 0x3 ;  /* 0x000000060e077291 */ /* 0x004fe4000f8e18ff */
[----:B------:R-:W-:Y:S01]  /*31d0*/  UISETP.NE.AND UP0, UPT, UR16, URZ, UPT ;  /* 0x000000ff1000728c */ /* 0x000fe2000bf05270 */
[----:B----4-:R-:W-:Y:S10]  /*31e0*/  @P2 BRA `(.L_x_57) ;  /* 0x00000000000c2947 */ /* 0x010ff40003800000 */
[----:B-1----:R-:W-:Y:S04]  /*31f0*/  SHF.L.U32 R3, R8, 0x1f, RZ ;  /* 0x0000001f08037819 */ /* 0x002fe800000006ff */
[----:B------:R-:W1:Y:S02]  /*3200*/  SYNCS.PHASECHK.TRANS64.TRYWAIT P0, [UR7], R3 ;  /* 0x00000003ff0075a7 */ /* 0x000e640008001107 */
[----:B-1----:R-:W-:Y:S05]  /*3210*/  @!P0 BRA `(.L_x_58) ;  /* 0x0000004400308947 */ /* 0x002fea0003800000 */
.L_x_57:
[----:B------:R-:W-:Y:S01]  /*3220*/  UISETP.NE.AND UP1, UPT, UR15, 0x1, UPT ;  /* 0x000000010f00788c */ /* 0x000fe2000bf25270 */
[----:B------:R-:W-:Y:S01]  /*3230*/  PLOP3.LUT P2, PT, PT, PT, PT, 0x80, 0x8 ;  /* 0x000000000008781c */ /* 0x000fe20003f4f070 */
[----:B------:R-:W-:Y:S02]  /*3240*/  UIADD3 UR17, UPT, UPT, UR14, 0x1, URZ ;  /* 0x000000010e117890 */ /* 0x000fe4000fffe0ff */
[----:B------:R-:W-:Y:S02]  /*3250*/  ULEA UR24, UR14, UR12, 0x9 ;  /* 0x0000000c0e187291 */ /* 0x000fe4000f8e48ff */
[----:B------:R-:W-:Y:S01]  /*3260*/  UISETP.NE.AND UP2, UPT, UR17, 0x5, UPT ;  /* 0x000000051100788c */ /* 0x000fe2000bf45270 */
[----:B------:R-:W-:Y:S01]  /*3270*/  PLOP3.LUT P0, PT, PT, PT, UP1, 0x80, 0x8 ;  /* 0x000000000008781c */ /* 0x000fe20003f0f018 */
[----:B------:R-:W-:Y:S02]  /*3280*/  ULEA UR26, UR14, UR11, 0x8 ;  /* 0x0000000b0e1a7291 */ /* 0x000fe4000f8e40ff */
[----:B------:R-:W-:Y:S02]  /*3290*/  USEL UR13, URZ, 0x1, UP2 ;  /* 0x00000001ff0d7887 */ /* 0x000fe40009000000 */
[----:B------:R-:W-:Y:S02]  /*32a0*/  USEL UR17, UR17, URZ, UP2 ;  /* 0x000000ff11117287 */ /* 0x000fe40009000000 */
[----:B------:R-:W-:Y:S02]  /*32b0*/  UIADD3 UR30, UPT, UPT, UR24, 0x2, URZ ;  /* 0x00000002181e7890 */ /* 0x000fe4000fffe0ff */
[----:B------:R-:W-:Y:S01]  /*32c0*/  @UP1 ULEA UR4, UR17, UR6, 0x3 ;  /* 0x0000000611041291 */ /* 0x000fe2000f8e18ff */
[----:B------:R-:W-:Y:S01]  /*32d0*/  LOP3.LUT R8, R8, UR13, RZ, 0x3c, !PT ;  /* 0x0000000d08087c12 */ /* 0x000fe2000f8e3cff */
[----:B------:R-:W-:Y:S02]  /*32e0*/  UIADD3 UR28, UPT, UPT, UR26, 0x2, URZ ;  /* 0x000000021a1c7890 */ /* 0x000fe4000fffe0ff */
[----:B------:R-:W-:Y:S01]  /*32f0*/  UIADD3 UR7, UPT, UPT, UR7, 0x28, URZ ;  /* 0x0000002807077890 */ /* 0x000fe2000fffe0ff */
[----:B-1----:R-:W-:Y:S01]  /*3300*/  @P0 SHF.L.U32 R0, R8, 0x1f, RZ ;  /* 0x0000001f08000819 */ /* 0x002fe200000006ff */
[----:B------:R-:W-:Y:S01]  /*3310*/  UMOV UR25, 0x80004020 ;  /* 0x8000402000197882 */ /* 0x000fe20000000000 */
[----:B------:R-:W-:Y:S01]  /*3320*/  UMOV UR27, 0x80004020 ;  /* 0x80004020001b7882 */ /* 0x000fe20000000000 */
[----:B------:R-:W-:Y:S01]  /*3330*/  UMOV UR31, 0x80004020 ;  /* 0x80004020001f7882 */ /* 0x000fe20000000000 */
[----:B------:R2:W4:Y:S01]  /*3340*/  @P0 SYNCS.PHASECHK.TRANS64.TRYWAIT P2, [UR4], R0 ;  /* 0x00000000ff0005a7 */ /* 0x0005220008041104 */
[----:B------:R-:W-:Y:S01]  /*3350*/  UIADD3 UR15, UPT, UPT, UR15, -0x1, URZ ;  /* 0xffffffff0f0f7890 */ /* 0x000fe2000fffe0ff */
[----:B------:R2:W-:Y:S01]  /*3360*/  UTCIMMA gdesc[UR26], gdesc[UR24], tmem[UR9], tmem[UR22], idesc[UR23], UP4 ;  /* 0x00ff16181a0075ea */ /* 0x0005e2000a000109 */
[----:B------:R-:W-:Y:S01]  /*3370*/  UPLOP3.LUT UP4, UPT, UPT, UPT, UPT, 0x80, 0x8 ;  /* 0x000000000008789c */ /* 0x000fe20003f8f070 */
[----:B------:R-:W-:Y:S01]  /*3380*/  UMOV UR29, 0x80004020 ;  /* 0x80004020001d7882 */ /* 0x000fe20000000000 */
[----:B------:R-:W-:Y:S01]  /*3390*/  UMOV UR14, UR17 ;  /* 0x00000011000e7c82 */ /* 0x000fe20008000000 */
[----:B------:R2:W-:Y:S01]  /*33a0*/  UTCIMMA gdesc[UR28], gdesc[UR30], tmem[UR9], tmem[UR20], idesc[UR21], UPT ;  /* 0x00ff141e1c0075ea */ /* 0x0005e2000b800109 */
[----:B------:R2:W-:Y:S01]  /*33b0*/  UTCBAR [UR7], URZ ;  /* 0x000000ff070073e9 */ /* 0x0005e200080000ff */
[----:B------:R-:W-:Y:S06]  /*33c0*/  BRA.U UP0, `(.L_x_59) ;  /* 0xfffffffd00787547 */ /* 0x000fec000b83ffff */
.L_x_56:
[----:B------:R-:W-:Y:S01]  /*33d0*/  UIADD3 UR18, UPT, UPT, UR18, 0x1, URZ ;  /* 0x0000000112127890 */ /* 0x000fe2000fffe0ff */
[C---:B------:R-:W-:Y:S01]  /*33e0*/  ISETP.NE.AND P0, PT, R10.reuse, 0x2, PT ;  /* 0x000000020a00780c */ /* 0x040fe20003f05270 */
[----:B------:R-:W-:Y:S02]  /*33f0*/  UIADD3 UR8, UPT, UPT, UR8, 0xa0, URZ ;  /* 0x000000a008087890 */ /* 0x000fe4000fffe0ff */
[----:B------:R-:W-:Y:S01]  /*3400*/  UISETP.NE.AND UP0, UPT, UR18, 0x4, UPT ;  /* 0x000000041200788c */ /* 0x000fe2000bf05270 */
[----:B-12---:R-:W-:Y:S02]  /*3410*/  SEL R0, RZ, 0x1, P0 ;  /* 0x00000001ff007807 */ /* 0x006fe40000000000 */
[----:B------:R-:W-:Y:S01]  /*3420*/  SEL R10, R10, RZ, P0 ;  /* 0x000000ff0a0a7207 */ /* 0x000fe20000000000 */
[----:B------:R-:W-:Y:S01]  /*3430*/  USEL UR4, URZ, 0x1, UP0 ;  /* 0x00000001ff047887 */ /* 0x000fe20008000000 */
[----:B------:R-:W-:Y:S01]  /*3440*/  LOP3.LUT R9, R9, R0, RZ, 0x3c, !PT ;  /* 0x0000000009097212 */ /* 0x000fe200078e3cff */
[----:B------:R-:W-:Y:S01]  /*3450*/  USEL UR18, UR18, URZ, UP0 ;  /* 0x000000ff12127287 */ /* 0x000fe20008000000 */
[----:B------:R1:W-:Y:S03]  /*3460*/  UTCBAR [UR8], URZ ;  /* 0x000000ff080073e9 */ /* 0x0003e600080000ff */
[----:B------:R-:W-:Y:S01]  /*3470*/  LOP3.LUT R11, R11, UR4, RZ, 0x3c, !PT ;  /* 0x000000040b0b7c12 */ /* 0x000fe2000f8e3cff */
[----:B------:R-:W-:Y:S07]  /*3480*/  @P1 BRA `(.L_x_60) ;  /* 0xfffffff800b01947 */ /* 0x000fee000383ffff */
[----:B------:R-:W2:Y:S01]  /*3490*/  S2UR UR4, SR_CgaCtaId ;  /* 0x00000000000479c3 */ /* 0x000ea20000008800 */
[----:B------:R-:W-:Y:S01]  /*34a0*/  ELECT P0, URZ, PT ;  /* 0x0000000000ff782f */ /* 0x000fe20003800000 */
[----:B------:R-:W-:Y:S01]  /*34b0*/  IMAD.MOV.U32 R0, RZ, RZ, 0x1 ;  /* 0x00000001ff007424 */ /* 0x000fe200078e00ff */
[----:B------:R-:W-:Y:S01]  /*34c0*/  UIADD3 UR6, UPT, UPT, UR6, 0xc0, URZ ;  /* 0x000000c006067890 */ /* 0x000fe2000fffe0ff */
[----:B------:R-:W-:Y:S01]  /*34d0*/  SHF.L.U32 R3, R11, 0x1f, RZ ;  /* 0x0000001f0b037819 */ /* 0x000fe200000006ff */
[----:B------:R-:W-:-:S03]  /*34e0*/  UMOV UR5, 0x40 ;  /* 0x0000004000057882 */ /* 0x000fc60000000000 */
[----:B------:R-:W-:Y:S01]  /*34f0*/  UVIRTCOUNT.DEALLOC.SMPOOL 0x80 ;  /* 0x000000800000784c */ /* 0x000fe20000000000 */
[----:B--2---:R-:W-:Y:S02]  /*3500*/  ULEA UR4, UR4, UR5, 0x18 ;  /* 0x0000000504047291 */ /* 0x004fe4000f8ec0ff */
[----:B------:R-:W-:-:S07]  /*3510*/  ULEA UR5, UR18, UR6, 0x3 ;  /* 0x0000000612057291 */ /* 0x000fce000f8e18ff */
[----:B------:R2:W-:Y:S02]  /*3520*/  @P0 STS.U8 [UR4+0x1c], R0 ;  /* 0x00001c00ff000988 */ /* 0x0005e40008000004 */
[----:B------:R-:W3:Y:S02]  /*3530*/  SYNCS.PHASECHK.TRANS64.TRYWAIT P0, [UR5], R3 ;  /* 0x00000003ff0075a7 */ /* 0x000ee40008001105 */
[----:B--23--:R-:W-:Y:S05]  /*3540*/  @!P0 BRA `(.L_x_61) ;  /* 0x00000040007c8947 */ /* 0x00cfea0003800000 */
.L_x_128:
[----:B------:R-:W-:-:S04]  /*3550*/  UIADD3 UR7, UPT, UPT, UR18, 0x1, URZ ;  /* 0x0000000112077890 */ /* 0x000fc8000fffe0ff */
[----:B------:R-:W-:-:S04]  /*3560*/  UISETP.NE.AND UP0, UPT, UR7, 0x4, UPT ;  /* 0x000000040700788c */ /* 0x000fc8000bf05270 */
[----:B-1----:R-:W-:Y:S02]  /*3570*/  USEL UR8, URZ, 0x1, UP0 ;  /* 0x00000001ff087887 */ /* 0x002fe40008000000 */
[----:B------:R-:W-:-:S04]  /*3580*/  USEL UR7, UR7, URZ, UP0 ;  /* 0x000000ff07077287 */ /* 0x000fc80008000000 */
[----:B------:R-:W-:Y:S01]  /*3590*/  ULEA UR5, UR7, UR6, 0x3 ;  /* 0x0000000607057291 */ /* 0x000fe2000f8e18ff */
[----:B------:R-:W-:-:S04]  /*35a0*/  LOP3.LUT R2, R11, UR8, RZ, 0x3c, !PT ;  /* 0x000000080b027c12 */ /* 0x000fc8000f8e3cff */
[----:B--2---:R-:W-:-:S04]  /*35b0*/  SHF.L.U32 R3, R2, 0x1f, RZ ;  /* 0x0000001f02037819 */ /* 0x004fc800000006ff */
[----:B------:R-:W1:Y:S02]  /*35c0*/  SYNCS.PHASECHK.TRANS64.TRYWAIT P0, [UR5], R3 ;  /* 0x00000003ff0075a7 */ /* 0x000e640008001105 */
[----:B-1----:R-:W-:Y:S05]  /*35d0*/  @!P0 BRA `(.L_x_62) ;  /* 0x0000004000708947 */ /* 0x002fea0003800000 */
.L_x_130:
        /* <DEDUP_REMOVED lines=9> */
.L_x_132:
[----:B------:R-:W-:-:S04]  /*3670*/  UIADD3 UR7, UPT, UPT, UR7, 0x1, URZ ;  /* 0x0000000107077890 */ /* 0x000fc8000fffe0ff */
[----:B------:R-:W-:-:S04]  /*3680*/  UISETP.NE.AND UP0, UPT, UR7, 0x4, UPT ;  /* 0x000000040700788c */ /* 0x000fc8000bf05270 */
[----:B------:R-:W-:Y:S02]  /*3690*/  USEL UR5, URZ, 0x1, UP0 ;  /* 0x00000001ff057887 */ /* 0x000fe40008000000 */
[----:B------:R-:W-:-:S04]  /*36a0*/  USEL UR7, UR7, URZ, UP0 ;  /* 0x000000ff07077287 */ /* 0x000fc80008000000 */
[----:B------:R-:W-:Y:S01]  /*36b0*/  ULEA UR7, UR7, UR6, 0x3 ;  /* 0x0000000607077291 */ /* 0x000fe2000f8e18ff */
[----:B-1----:R-:W-:-:S04]  /*36c0*/  LOP3.LUT R3, R2, UR5, RZ, 0x3c, !PT ;  /* 0x0000000502037c12 */ /* 0x002fc8000f8e3cff */
[----:B------:R-:W-:-:S04]  /*36d0*/  SHF.L.U32 R3, R3, 0x1f, RZ ;  /* 0x0000001f03037819 */ /* 0x000fc800000006ff */
[----:B------:R-:W1:Y:S02]  /*36e0*/  SYNCS.PHASECHK.TRANS64.TRYWAIT P0, [UR7], R3 ;  /* 0x00000003ff0075a7 */ /* 0x000e640008001107 */
[----:B-1----:R-:W-:Y:S05]  /*36f0*/  @!P0 BRA `(.L_x_64) ;  /* 0x0000004000588947 */ /* 0x002fea0003800000 */
.L_x_134:
[----:B------:R-:W-:Y:S01]  /*3700*/  NOP ;  /* 0x0000000000007918 */ /* 0x000fe20000000000 */
[----:B-1----:R-:W1:Y:S01]  /*3710*/  LDS R0, [UR4+0x14] ;  /* 0x00001404ff007984 */ /* 0x002e620008000800 */
[----:B------:R-:W-:Y:S01]  /*3720*/  ULOP3.LUT UR6, UR19, 0xffff, URZ, 0xc0, !UPT ;  /* 0x0000ffff13067892 */ /* 0x000fe2000f8ec0ff */
[----:B------:R-:W-:Y:S01]  /*3730*/  UMOV UR8, 0xffff ;  /* 0x0000ffff00087882 */ /* 0x000fe20000000000 */
[----:B------:R-:W-:Y:S02]  /*3740*/  UMOV UR5, 0x1 ;  /* 0x0000000100057882 */ /* 0x000fe40000000000 */
[----:B------:R-:W-:-:S04]  /*3750*/  USHF.R.U32.HI UR6, URZ, 0x5, UR6 ;  /* 0x00000005ff067899 */ /* 0x000fc80008011606 */
[----:B------:R-:W-:Y:S02]  /*3760*/  USHF.L.U32 UR8, UR8, UR6, URZ ;  /* 0x0000000608087299 */ /* 0x000fe400080006ff */
[----:B------:R-:W-:-:S04]  /*3770*/  USHF.L.U32 UR5, UR5, UR6, URZ ;  /* 0x0000000605057299 */ /* 0x000fc800080006ff */
[----:B-1----:R-:W-:-:S04]  /*3780*/  LOP3.LUT R0, R0, UR8, RZ, 0xc0, !PT ;  /* 0x0000000800007c12 */ /* 0x002fc8000f8ec0ff */
[----:B------:R-:W-:-:S13]  /*3790*/  ISETP.NE.AND P0, PT, R0, UR8, PT ;  /* 0x0000000800007c0c */ /* 0x000fda000bf05270 */
[----:B------:R-:W-:Y:S05]  /*37a0*/  @P0 BRA `(.L_x_65) ;  /* 0x0000000000580947 */ /* 0x000fea0003800000 */
[----:B------:R-:W1:Y:S02]  /*37b0*/  LDS R0, [UR4+0x18] ;  /* 0x00001804ff007984 */ /* 0x000e640008000800 */
[----:B-1----:R-:W-:-:S04]  /*37c0*/  LOP3.LUT R0, R0, UR5, RZ, 0xc0, !PT ;  /* 0x0000000500007c12 */ /* 0x002fc8000f8ec0ff */
[----:B------:R-:W-:-:S13]  /*37d0*/  ISETP.NE.AND P0, PT, R0, UR5, PT ;  /* 0x0000000500007c0c */ /* 0x000fda000bf05270 */
[----:B------:R-:W-:Y:S05]  /*37e0*/  @P0 BRA `(.L_x_66) ;  /* 0x00000000003c0947 */ /* 0x000fea0003800000 */
[----:B------:R-:W1:Y:S01]  /*37f0*/  S2R R2, SR_LANEID ;  /* 0x0000000000027919 */ /* 0x000e620000000000 */
[----:B------:R-:W-:Y:S01]  /*3800*/  ULOP3.LUT UR8, URZ, UR8, URZ, 0x33, !UPT ;  /* 0x00000008ff087292 */ /* 0x000fe2000f8e33ff */
[----:B------:R-:W-:Y:S01]  /*3810*/  LOP3.LUT R4, RZ, UR5, RZ, 0x33, !PT ;  /* 0x00000005ff047c12 */ /* 0x000fe2000f8e33ff */
[----:B------:R-:W-:Y:S02]  /*3820*/  VOTEU.ANY UR7, UPT, PT ;  /* 0x0000000000077886 */ /* 0x000fe400038e0100 */
[----:B------:R-:W-:Y:S01]  /*3830*/  UFLO.U32 UR7, UR7 ;  /* 0x00000007000772bd */ /* 0x000fe200080e0000 */
[----:B------:R-:W2:Y:S01]  /*3840*/  REDUX UR5, R4 ;  /* 0x00000000040573c4 */ /* 0x000ea20000000000 */
[----:B------:R-:W-:-:S06]  /*3850*/  IMAD.U32 R0, RZ, RZ, UR8 ;  /* 0x00000008ff007e24 */ /* 0x000fcc000f8e00ff */
[----:B------:R3:W-:Y:S01]  /*3860*/  UTCATOMSWS.AND URZ, UR8 ;  /* 0x0000000800ff79e3 */ /* 0x0007e20008000000 */
[----:B------:R-:W4:Y:S01]  /*3870*/  REDUX UR6, R0 ;  /* 0x00000000000673c4 */ /* 0x000f220000000000 */
[----:B-1----:R-:W-:Y:S01]  /*3880*/  ISETP.EQ.U32.AND P0, PT, R2, UR7, PT ;  /* 0x0000000702007c0c */ /* 0x002fe2000bf02070 */
[----:B--2---:R-:W-:Y:S01]  /*3890*/  IMAD.U32 R2, RZ, RZ, UR5 ;  /* 0x00000005ff027e24 */ /* 0x004fe2000f8e00ff */
[----:B----4-:R-:W-:-:S11]  /*38a0*/  MOV R3, UR6 ;  /* 0x0000000600037c02 */ /* 0x010fd60008000f00 */
[----:B------:R3:W-:Y:S04]  /*38b0*/  @P0 ATOMS.AND RZ, [UR4+0x14], R3 ;  /* 0x00001403ffff098c */ /* 0x0007e8000a800004 */
[----:B------:R3:W-:Y:S01]  /*38c0*/  @P0 ATOMS.AND RZ, [UR4+0x18], R2 ;  /* 0x00001802ffff098c */ /* 0x0007e2000a800004 */
[----:B------:R-:W-:Y:S05]  /*38d0*/  BRA `(.L_x_67) ;  /* 0x0000000000147947 */ /* 0x000fea0003800000 */
.L_x_66:
[----:B------:R-:W-:Y:S02]  /*38e0*/  MOV R2, 0x3900 ;  /* 0x0000390000027802 */ /* 0x000fe40000000f00 */
[----:B----45:R-:W-:Y:S05]  /*38f0*/  CALL.REL.NOINC `($__internal_0_$__cuda_sm10x_tcgen05_guardrail_trap_col_being_dealloced_not_returned_by_alloc) ;  /* 0x0000004000b47944 */ /* 0x030fea0003c00000 */
[----:B------:R-:W-:Y:S05]  /*3900*/  BRA `(.L_x_67) ;  /* 0x0000000000087947 */ /* 0x000fea0003800000 */
.L_x_65:
[----:B------:R-:W-:Y:S02]  /*3910*/  MOV R2, 0x3930 ;  /* 0x0000393000027802 */ /* 0x000fe40000000f00 */
[----:B----45:R-:W-:Y:S05]  /*3920*/  CALL.REL.NOINC `($__internal_2_$__cuda_sm10x_tcgen05_guardrail_trap_unallocated_columns_being_dealloced) ;  /* 0x0000004000c07944 */ /* 0x030fea0003c00000 */
.L_x_67:
[----:B------:R-:W-:Y:S01]  /*3930*/  NOP ;  /* 0x0000000000007918 */ /* 0x000fe20000000000 */
[----:B---3--:R-:W-:Y:S05]  /*3940*/  EXIT ;  /* 0x000000000000794d */ /* 0x008fea0003800000 */
.L_x_49:
[----:B------:R-:W-:-:S09]  /*3950*/  UISETP.NE.OR UP2, UPT, UR8, 0x3, !UP2 ;  /* 0x000000030800788c */ /* 0x000fd2000d745670 */
[----:B------:R-:W-:Y:S05]  /*3960*/  BRA.U UP2, `(.L_x_68) ;  /* 0x0000000d02407547 */ /* 0x000fea000b800000 */
[----:B------:R-:W1:Y:S01]  /*3970*/  LDC R0, c[0x0][0xb30] ;  /* 0x0002cc00ff007b82 */ /* 0x000e620000000800 */
[----:B------:R-:W2:Y:S01]  /*3980*/  LDCU.64 UR8, c[0x0][0x888] ;  /* 0x00011100ff0877ac */ /* 0x000ea20008000a00 */
[----:B------:R-:W-:Y:S02]  /*3990*/  HFMA2 R29, -RZ, RZ, 0, 0 ;  /* 0x00000000ff1d7431 */ /* 0x000fe400000001ff */
[----:B------:R-:W-:Y:S01]  /*39a0*/  IMAD.MOV.U32 R31, RZ, RZ, 0x1 ;  /* 0x00000001ff1f7424 */ /* 0x000fe200078e00ff */
[----:B------:R-:W-:Y:S01]  /*39b0*/  MOV R23, 0x1000 ;  /* 0x0000100000177802 */ /* 0x000fe20000000f00 */
[----:B------:R-:W4:Y:S01]  /*39c0*/  LDCU.64 UR4, c[0x0][0x890] ;  /* 0x00011200ff0477ac */ /* 0x000f220008000a00 */
[----:B------:R-:W-:Y:S01]  /*39d0*/  IMAD.MOV.U32 R30, RZ, RZ, RZ ;  /* 0x000000ffff1e7224 */ /* 0x000fe200078e00ff */
[----:B------:R-:W3:Y:S01]  /*39e0*/  LDC R19, c[0x0][0x370] ;  /* 0x0000dc00ff137b82 */ /* 0x000ee20000000800 */
[----:B------:R-:W-:Y:S01]  /*39f0*/  UMOV UR7, 0x400 ;  /* 0x0000040000077882 */ /* 0x000fe20000000000 */
[----:B------:R-:W-:-:S02]  /*3a00*/  UPLOP3.LUT UP1, UPT, UPT, UPT, UPT, 0x40, 0x4 ;  /* 0x000000000004789c */ /* 0x000fc40003f2e870 */
[----:B------:R-:W-:-:S04]  /*3a10*/  ULEA UR7, UR37, UR7, 0x18 ;  /* 0x0000000725077291 */ /* 0x000fc8000f8ec0ff */
[----:B------:R-:W3:Y:S01]  /*3a20*/  LDC R2, c[0x0][0xb0c] ;  /* 0x0002c300ff027b82 */ /* 0x000ee20000000800 */
[----:B------:R-:W-:Y:S02]  /*3a30*/  UIADD3 UR13, UPT, UPT, UR7, 0x58, URZ ;  /* 0x00000058070d7890 */ /* 0x000fe4000fffe0ff */
[----:B--2---:R-:W-:Y:S02]  /*3a40*/  UISETP.NE.U32.AND UP2, UPT, UR8, URZ, UPT ;  /* 0x000000ff0800728c */ /* 0x004fe4000bf45070 */
[----:B------:R-:W-:Y:S02]  /*3a50*/  UIADD3 UR17, UPT, UPT, UR7, 0x50, URZ ;  /* 0x0000005007117890 */ /* 0x000fe4000fffe0ff */
[----:B----4-:R-:W-:Y:S01]  /*3a60*/  UISETP.NE.U32.AND UP3, UPT, UR4, URZ, UPT ;  /* 0x000000ff0400728c */ /* 0x010fe2000bf65070 */
[----:B------:R-:W2:Y:S01]  /*3a70*/  LDC R18, c[0x0][0xb20] ;  /* 0x0002c800ff127b82 */ /* 0x000ea20000000800 */
[----:B-1----:R-:W-:Y:S01]  /*3a80*/  ISETP.NE.AND P1, PT, R0, 0x1, PT ;  /* 0x000000010000780c */ /* 0x002fe20003f25270 */
[----:B------:R-:W-:-:S02]  /*3a90*/  UISETP.NE.AND.EX UP2, UPT, UR9, URZ, UPT, UP2 ;  /* 0x000000ff0900728c */ /* 0x000fc4000bf45320 */
[----:B------:R-:W-:Y:S02]  /*3aa0*/  UPRMT UR13, UR37, 0x654, UR13 ;  /* 0x00000654250d7896 */ /* 0x000fe4000800000d */
[----:B------:R-:W-:Y:S02]  /*3ab0*/  UISETP.NE.AND.EX UP3, UPT, UR5, URZ, UPT, UP3 ;  /* 0x000000ff0500728c */ /* 0x000fe4000bf65330 */
[----:B------:R-:W1:Y:S08]  /*3ac0*/  LDC.64 R32, c[0x0][0x348] ;  /* 0x0000d200ff207b82 */ /* 0x000e700000000a00 */
[----:B------:R-:W4:Y:S08]  /*3ad0*/  LDC.64 R16, c[0x0][0xb10] ;  /* 0x0002c400ff107b82 */ /* 0x000f300000000a00 */
[----:B------:R-:W1:Y:S08]  /*3ae0*/  LDC.64 R6, c[0x0][0xb18] ;  /* 0x0002c600ff067b82 */ /* 0x000e700000000a00 */
[----:B------:R-:W1:Y:S08]  /*3af0*/  LDC.64 R4, c[0x0][0xb28] ;  /* 0x0002ca00ff047b82 */ /* 0x000e700000000a00 */
[----:B--23--:R-:W1:Y:S02]  /*3b00*/  LDC R22, c[0x0][0x374] ;  /* 0x0000dd00ff167b82 */ /* 0x00ce640000000800 */
.L_x_77:
[C---:B------:R-:W-:Y:S02]  /*3b10*/  LEA R0, R30.reuse, UR7, 0x3 ;  /* 0x000000071e007c11 */ /* 0x040fe4000f8e18ff */
[----:B------:R-:W-:Y:S02]  /*3b20*/  SHF.L.U32 R3, R29, 0x1f, RZ ;  /* 0x0000001f1d037819 */ /* 0x000fe400000006ff */
[----:B------:R-:W-:Y:S02]  /*3b30*/  LEA R24, R30, UR7, 0x4 ;  /* 0x000000071e187c11 */ /* 0x000fe4000f8e20ff */
[----:B--2---:R-:W2:Y:S02]  /*3b40*/  SYNCS.PHASECHK.TRANS64.TRYWAIT P0, [R0+URZ+0x80], R3 ;  /* 0x00008003000075a7 */ /* 0x004ea400080011ff */
[----:B--2---:R-:W-:Y:S05]  /*3b50*/  @!P0 BRA `(.L_x_69) ;  /* 0x0000003c00588947 */ /* 0x004fea0003800000 */
.L_x_135:
[----:B------:R-:W-:Y:S01]  /*3b60*/  ISETP.GE.AND P0, PT, R40, 0x1, PT ;  /* 0x000000012800780c */ /* 0x000fe20003f06270 */
[----:B------:R-:W3:Y:S01]  /*3b70*/  LDS.128 R24, [R24+0x110] ;  /* 0x0001100018187984 */ /* 0x000ee20000000c00 */
[----:B--2---:R-:W-:Y:S01]  /*3b80*/  VIADD R0, R0, 0x90 ;  /* 0x0000009000007836 */ /* 0x004fe20000000000 */
[----:B------:R-:W-:Y:S01]  /*3b90*/  @!PT LDS RZ, [RZ] ;  /* 0x00000000fffff984 */ /* 0x000fe20000000800 */
[----:B------:R-:W-:Y:S01]  /*3ba0*/  @!PT LDS RZ, [RZ] ;  /* 0x00000000fffff984 */ /* 0x000fe20000000800 */
[----:B------:R-:W-:Y:S01]  /*3bb0*/  @!PT LDS RZ, [RZ] ;  /* 0x00000000fffff984 */ /* 0x000fe20000000800 */
[----:B------:R-:W-:Y:S01]  /*3bc0*/  @!PT LDS RZ, [RZ] ;  /* 0x00000000fffff984 */ /* 0x000fe20000000800 */
[----:B------:R2:W-:Y:S06]  /*3bd0*/  MEMBAR.ALL.CTA ;  /* 0x0000000000007992 */ /* 0x0005ec0000008000 */
[----:B--2---:R-:W2:Y:S01]  /*3be0*/  FENCE.VIEW.ASYNC.S ;  /* 0x00000000000073c6 */ /* 0x004ea20000000000 */
[----:B------:R-:W-:Y:S04]  /*3bf0*/  PRMT R0, RZ, 0x654, R0 ;  /* 0x00000654ff007816 */ /* 0x000fe80000000000 */
[----:B--2---:R2:W-:Y:S01]  /*3c00*/  SYNCS.ARRIVE.TRANS64.RED.A1T0 RZ, [R0+URZ], RZ ;  /* 0x000000ff00ff79a7 */ /* 0x0045e200081004ff */
[----:B---3--:R-:W-:Y:S11]  /*3c10*/  LOP3.LUT P3, RZ, R26, 0x1, RZ, 0xc0, !PT ;  /* 0x000000011aff7812 */ /* 0x008ff6000786c0ff */
[----:B------:R-:W-:Y:S02]  /*3c20*/  @!UPT UIADD3 URZ, UPT, UPT, URZ, URZ, URZ ;  /* 0x000000fffffff290 */ /* 0x000fe4000fffe0ff */
[----:B------:R-:W-:Y:S02]  /*3c30*/  @P3 MOV R13, R24 ;  /* 0x00000018000d3202 */ /* 0x000fe40000000f00 */
[----:B------:R-:W-:Y:S01]  /*3c40*/  @P3 LOP3.LUT R8, R25, 0xffff, RZ, 0xc0, !PT ;  /* 0x0000ffff19083812 */ /* 0x000fe200078ec0ff */
[----:B--2---:R-:W-:Y:S06]  /*3c50*/  @!P0 BRA `(.L_x_70) ;  /* 0x0000000000a48947 */ /* 0x004fec0003800000 */
[----:B-1----:R-:W-:Y:S01]  /*3c60*/  IMAD.HI.U32 R35, R22, R7, RZ ;  /* 0x0000000716237227 */ /* 0x002fe200078e00ff */
[----:B------:R-:W-:Y:S02]  /*3c70*/  ISETP.NE.AND P0, PT, R6, 0x1, PT ;  /* 0x000000010600780c */ /* 0x000fe40003f05270 */
[----:B------:R-:W-:Y:S01]  /*3c80*/  ISETP.NE.AND P2, PT, R40, 0x1, PT ;  /* 0x000000012800780c */ /* 0x000fe20003f45270 */
[----:B----4-:R-:W-:Y:S01]  /*3c90*/  IMAD.HI.U32 R34, R19, R16, RZ ;  /* 0x0000001013227227 */ /* 0x010fe200078e00ff */
[----:B------:R-:W-:Y:S02]  /*3ca0*/  SHF.R.U32.HI R35, RZ, R18, R35 ;  /* 0x00000012ff237219 */ /* 0x000fe40000011623 */
[----:B------:R-:W-:Y:S01]  /*3cb0*/  ISETP.NE.AND P4, PT, R2, 0x1, PT ;  /* 0x000000010200780c */ /* 0x000fe20003f85270 */
[----:B------:R-:W-:Y:S01]  /*3cc0*/  IMAD.HI.U32 R36, R13, R16, RZ ;  /* 0x000000100d247227 */ /* 0x000fe200078e00ff */
[----:B------:R-:W-:Y:S02]  /*3cd0*/  SHF.R.U32.HI R34, RZ, R17, R34 ;  /* 0x00000011ff227219 */ /* 0x000fe40000011622 */
[----:B------:R-:W-:Y:S01]  /*3ce0*/  SEL R3, R22, R35, !P0 ;  /* 0x0000002316037207 */ /* 0x000fe20004000000 */
[C---:B------:R-:W-:Y:S01]  /*3cf0*/  IMAD.HI.U32 R35, R8.reuse, R7, RZ ;  /* 0x0000000708237227 */ /* 0x040fe200078e00ff */
[----:B------:R-:W-:Y:S02]  /*3d00*/  SEL R11, R19, R34, !P4 ;  /* 0x00000022130b7207 */ /* 0x000fe40006000000 */
[----:B------:R-:W-:Y:S01]  /*3d10*/  SHF.R.U32.HI R36, RZ, R17, R36 ;  /* 0x00000011ff247219 */ /* 0x000fe20000011624 */
[----:B------:R-:W-:Y:S01]  /*3d20*/  IMAD.HI.U32 R38, R3, R4, RZ ;  /* 0x0000000403267227 */ /* 0x000fe200078e00ff */
[----:B------:R-:W-:Y:S03]  /*3d30*/  SHF.R.U32.HI R35, RZ, R18, R35 ;  /* 0x00000012ff237219 */ /* 0x000fe60000011623 */
[----:B------:R-:W-:Y:S01]  /*3d40*/  IMAD.HI.U32 R34, R11, R4, RZ ;  /* 0x000000040b227227 */ /* 0x000fe200078e00ff */
[----:B------:R-:W-:Y:S02]  /*3d50*/  @P2 SHF.R.U32.HI R3, RZ, R5, R38 ;  /* 0x00000005ff032219 */ /* 0x000fe40000011626 */
[----:B------:R-:W-:Y:S02]  /*3d60*/  SEL R9, R8, R35, !P0 ;  /* 0x0000002308097207 */ /* 0x000fe40004000000 */
[----:B------:R-:W-:Y:S01]  /*3d70*/  @P2 SHF.R.U32.HI R11, RZ, R5, R34 ;  /* 0x00000005ff0b2219 */ /* 0x000fe20000011622 */
[C---:B------:R-:W-:Y:S01]  /*3d80*/  IMAD R10, R40.reuse, R3, RZ ;  /* 0x00000003280a7224 */ /* 0x040fe200078e02ff */
[----:B------:R-:W-:Y:S01]  /*3d90*/  SEL R3, R13, R36, !P4 ;  /* 0x000000240d037207 */ /* 0x000fe20006000000 */
[C---:B------:R-:W-:Y:S03]  /*3da0*/  IMAD.HI.U32 R14, R9.reuse, R4, RZ ;  /* 0x00000004090e7227 */ /* 0x040fe600078e00ff */
[----:B------:R-:W-:Y:S01]  /*3db0*/  ISETP.GE.AND P0, PT, R9, R10, PT ;  /* 0x0000000a0900720c */ /* 0x000fe20003f06270 */
[C---:B------:R-:W-:Y:S01]  /*3dc0*/  IMAD R12, R40.reuse, R11, RZ ;  /* 0x0000000b280c7224 */ /* 0x040fe200078e02ff */
[-C--:B------:R-:W-:Y:S04]  /*3dd0*/  SHF.R.U32.HI R14, RZ, R5.reuse, R14 ;  /* 0x00000005ff0e7219 */ /* 0x080fe8000001160e */
[----:B------:R-:W-:Y:S02]  /*3de0*/  ISETP.GE.OR P0, PT, R3, R12, P0 ;  /* 0x0000000c0300720c */ /* 0x000fe40000706670 */
[----:B------:R-:W-:Y:S05]  /*3df0*/  SEL R15, R9, R14, !P2 ;  /* 0x0000000e090f7207 */ /* 0x000fea0005000000 */
[----:B------:R-:W-:Y:S04]  /*3e00*/  IMAD.MOV R14, RZ, RZ, -R15 ;  /* 0x000000ffff0e7224 */ /* 0x000fe800078e0a0f */
[----:B------:R-:W-:Y:S02]  /*3e10*/  IMAD R14, R40, R14, R9 ;  /* 0x0000000e280e7224 */ /* 0x000fe400078e0209 */
[C---:B------:R-:W-:Y:S05]  /*3e20*/  @!P0 IMAD.HI.U32 R10, R3.reuse, R4, RZ ;  /* 0x00000004030a8227 */ /* 0x040fea00078e00ff */
[----:B------:R-:W-:Y:S04]  /*3e30*/  @!P0 SHF.R.U32.HI R10, RZ, R5, R10 ;  /* 0x00000005ff0a8219 */ /* 0x000fe8000001160a */
[----:B------:R-:W-:Y:S01]  /*3e40*/  @!P0 SEL R0, R3, R10, !P2 ;  /* 0x0000000a03008207 */ /* 0x000fe20005000000 */
[----:B------:R-:W-:Y:S03]  /*3e50*/  IMAD.MOV R10, RZ, RZ, -R3 ;  /* 0x000000ffff0a7224 */ /* 0x000fe600078e0a03 */
[----:B------:R-:W-:Y:S01]  /*3e60*/  @!P0 IADD3 R15, PT, PT, R15, -R0, RZ ;  /* 0x800000000f0f8210 */ /* 0x000fe20007ffe0ff */
[----:B------:R-:W-:Y:S01]  /*3e70*/  @!P0 IMAD R0, R11, R14, R0 ;  /* 0x0000000e0b008224 */ /* 0x000fe200078e0200 */
[----:B------:R-:W-:Y:S01]  /*3e80*/  IADD3 R11, PT, PT, -R9, RZ, RZ ;  /* 0x000000ff090b7210 */ /* 0x000fe20007ffe1ff */
[----:B------:R-:W-:Y:S02]  /*3e90*/  IMAD R13, R2, R10, R13 ;  /* 0x0000000a020d7224 */ /* 0x000fe400078e020d */
[----:B------:R-:W-:Y:S02]  /*3ea0*/  @!P0 IMAD R9, R15, R40, R3 ;  /* 0x000000280f098224 */ /* 0x000fe400078e0203 */
[----:B------:R-:W-:Y:S02]  /*3eb0*/  @!P0 IMAD.MOV.U32 R3, RZ, RZ, R0 ;  /* 0x000000ffff038224 */ /* 0x000fe400078e0000 */
[----:B------:R-:W-:Y:S02]  /*3ec0*/  IMAD R8, R6, R11, R8 ;  /* 0x0000000b06087224 */ /* 0x000fe400078e0208 */
[----:B------:R-:W-:Y:S02]  /*3ed0*/  IMAD R13, R3, R2, R13 ;  /* 0x00000002030d7224 */ /* 0x000fe400078e020d */
[----:B------:R-:W-:Y:S02]  /*3ee0*/  IMAD R8, R9, R6, R8 ;  /* 0x0000000609087224 */ /* 0x000fe400078e0208 */
.L_x_70:
[----:B------:R-:W-:Y:S05]  /*3ef0*/  BRA.U UP1, `(.L_x_71) ;  /* 0x0000000101107547 */ /* 0x000fea000b800000 */
[----:B------:R-:W-:Y:S04]  /*3f00*/  MOV R0, UR6 ;  /* 0x0000000600007c02 */ /* 0x000fe80008000f00 */
[----:B------:R-:W-:Y:S04]  /*3f10*/  SHF.L.U32 R3, R0, 0x1f, RZ ;  /* 0x0000001f00037819 */ /* 0x000fe800000006ff */
[----:B------:R-:W2:Y:S02]  /*3f20*/  SYNCS.PHASECHK.TRANS64.TRYWAIT P0, [UR7+0x78], R3 ;  /* 0x00007803ff0075a7 */ /* 0x000ea40008001107 */
[----:B--2---:R-:W-:Y:S05]  /*3f30*/  @!P0 BRA `(.L_x_72) ;  /* 0x0000003800748947 */ /* 0x004fea0003800000 */
.L_x_71:
[----:B------:R-:W-:Y:S02]  /*3f40*/  R2UR UR19, R21 ;  /* 0x00000000151372ca */ /* 0x000fe400000e0000 */
[----:B------:R-:W-:Y:S02]  /*3f50*/  R2UR UR18, R20 ;  /* 0x00000000141272ca */ /* 0x000fe400000e0000 */
[----:B------:R-:W-:Y:S02]  /*3f60*/  ISETP.NE.U32.AND P2, PT, RZ, UR4, PT ;  /* 0x00000004ff007c0c */ /* 0x000fe4000bf45070 */
[----:B------:R-:W-:Y:S02]  /*3f70*/  SHF.L.U32 R12, R31, 0x1f, RZ ;  /* 0x0000001f1f0c7819 */ /* 0x000fe400000006ff */
[----:B------:R-:W-:Y:S05]  /*3f80*/  ISETP.NE.AND.EX P2, PT, RZ, UR5, PT, P2 ;  /* 0x00000005ff007c0c */ /* 0x000fea000bf45320 */
[----:B------:R-:W-:Y:S02]  /*3f90*/  USHF.L.U32 UR19, UR19, 0x6, URZ ;  /* 0x0000000613137899 */ /* 0x000fe400080006ff */
[----:B------:R-:W-:Y:S01]  /*3fa0*/  USHF.L.U32 UR18, UR18, 0x7, URZ ;  /* 0x0000000712127899 */ /* 0x000fe200080006ff */
[----:B------:R-:W-:Y:S11]  /*3fb0*/  BRA.U !UP3, `(.L_x_73) ;  /* 0x000000010b347547 */ /* 0x000ff6000b800000 */
[----:B------:R-:W-:Y:S01]  /*3fc0*/  UPLOP3.LUT UP0, UPT, UPT, UPT, UP2, 0x80, 0x8 ;  /* 0x000000000008789c */ /* 0x000fe20003f0f020 */
[----:B--2---:R-:W-:Y:S02]  /*3fd0*/  HFMA2 R0, -RZ, RZ, 0, 5.9604644775390625e-08 ;  /* 0x00000001ff007431 */ /* 0x004fe400000001ff */
[----:B------:R-:W-:Y:S03]  /*3fe0*/  IMAD.MOV.U32 R91, RZ, RZ, 0x1 ;  /* 0x00000001ff5b7424 */ /* 0x000fe600078e00ff */
[----:B------:R-:W-:Y:S05]  /*3ff0*/  PLOP3.LUT P0, PT, PT, PT, UP0, 0x80, 0x8 ;  /* 0x000000000008781c */ /* 0x000fea0003f0f008 */
[----:B------:R-:W2:Y:S01]  /*4000*/  @UP0 LDCU.64 UR10, c[0x0][0x888] ;  /* 0x00011100ff0a07ac */ /* 0x000ea20008000a00 */
[----:B------:R-:W-:Y:S07]  /*4010*/  @UP0 UIMAD UR8, UR36, UR4, URZ ;  /* 0x00000004240802a4 */ /* 0x000fee000f8e02ff */
[----:B------:R-:W-:Y:S01]  /*4020*/  @!P0 PRMT R91, R0, 0x7610, R91 ;  /* 0x00007610005b8816 */ /* 0x000fe2000000005b */
[----:B--2---:R-:W-:Y:S03]  /*4030*/  @UP0 UIMAD.WIDE UR10, UR8, 0x4, UR10 ;  /* 0x00000004080a08a5 */ /* 0x004fe6000f8e020a */
[----:B------:R-:W2:Y:S03]  /*4040*/  @!UP0 LDCU UR8, c[0x0][0x880] ;  /* 0x00011000ff0887ac */ /* 0x000ea60008000800 */
[----:B------:R-:W-:Y:S01]  /*4050*/  IMAD.U32 R10, RZ, RZ, UR10 ;  /* 0x0000000aff0a7e24 */ /* 0x000fe2000f8e00ff */
[----:B------:R-:W-:Y:S05]  /*4060*/  MOV R11, UR11 ;  /* 0x0000000b000b7c02 */ /* 0x000fea0008000f00 */
[----:B-----5:R3:W5:Y:S02]  /*4070*/  @P0 LDG.E R50, desc[UR46][R10.64] ;  /* 0x0000002e0a320981 */ /* 0x020764000c1e1900 */
[----:B--23--:R-:W-:Y:S07]  /*4080*/  @!P0 IMAD.U32 R50, RZ, RZ, UR8 ;  /* 0x00000008ff328e24 */ /* 0x00cfee000f8e00ff */
.L_x_73:
[----:B-----5:R-:W-:Y:S01]  /*4090*/  @!P2 ISETP.EQ.AND P0, PT, R50, RZ, PT ;  /* 0x000000ff3200a20c */ /* 0x020fe20003f02270 */
[----:B------:R-:W-:Y:S01]  /*40a0*/  @!UPT UIADD3 URZ, UPT, UPT, URZ, URZ, URZ ;  /* 0x000000fffffff290 */ /* 0x000fe2000fffe0ff */
[----:B------:R-:W-:Y:S11]  /*40b0*/  @!P2 BRA `(.L_x_74) ;  /* 0x000000000014a947 */ /* 0x000ff60003800000 */
[----:B------:R-:W-:Y:S02]  /*40c0*/  LOP3.LUT P2, RZ, R91, 0xff, RZ, 0xc0, !PT ;  /* 0x000000ff5bff7812 */ /* 0x000fe4000784c0ff */
[----:B------:R-:W-:Y:S04]  /*40d0*/  PLOP3.LUT P0, PT, PT, PT, UP0, 0x80, 0x8 ;  /* 0x000000000008781c */ /* 0x000fe80003f0f008 */
[----:B------:R-:W-:Y:S07]  /*40e0*/  PLOP3.LUT P0, PT, P0, PT, PT, 0x8, 0x80 ;  /* 0x000000000080781c */ /* 0x000fee000070e170 */
[----:B------:R-:W-:Y:S11]  /*40f0*/  @P2 ISETP.EQ.AND P0, PT, R50, RZ, PT ;  /* 0x000000ff3200220c */ /* 0x000ff60003f02270 */
[----:B------:R-:W-:Y:S02]  /*4100*/  @!UPT UIADD3 URZ, UPT, UPT, URZ, URZ, URZ ;  /* 0x000000fffffff290 */ /* 0x000fe4000fffe0ff */
.L_x_74:
[----:B------:R-:W3:Y:S01]  /*4110*/  SYNCS.PHASECHK.TRANS64.TRYWAIT P2, [UR7+0x60], R12 ;  /* 0x0000600cff0075a7 */ /* 0x000ee20008041107 */
[----:B------:R-:W-:Y:S04]  /*4120*/  ELECT P4, URZ, PT ;  /* 0x0000000000ff782f */ /* 0x000fe80003880000 */
[----:B------:R-:W-:Y:S11]  /*4130*/  PLOP3.LUT P4, PT, P0, P4, PT, 0xf2, 0x2f ;  /* 0x00000000002f781c */ /* 0x000ff60000789e72 */
[----:B------:R-:W-:Y:S02]  /*4140*/  @!UPT UIADD3 URZ, UPT, UPT, URZ, URZ, URZ ;  /* 0x000000fffffff290 */ /* 0x000fe4000fffe0ff */
[----:B-1----:R-:W-:Y:S05]  /*4150*/  @!P4 IADD3 R21, P0, PT, R32, 0x580, RZ ;  /* 0x000005802015c810 */ /* 0x002fea0007f1e0ff */
[----:B------:R-:W-:Y:S01]  /*4160*/  @!P4 IMAD.X R20, RZ, RZ, R33, P0 ;  /* 0x000000ffff14c224 */ /* 0x000fe200000e0621 */
[----:B---3--:R-:W-:Y:S07]  /*4170*/  @!P2 BRA `(.L_x_75) ;  /* 0x0000003400fca947 */ /* 0x008fee0003800000 */
.L_x_138:
[----:B------:R-:W3:Y:S01]  /*4180*/  LDC.64 R14, c[0x0][0xb10] ;  /* 0x0002c400ff0e7b82 */ /* 0x000ee20000000a00 */
[----:B------:R-:W-:Y:S01]  /*4190*/  @!P4 R2UR UR8, R20 ;  /* 0x000000001408c2ca */ /* 0x000fe200000e0000 */
[----:B------:R-:W-:Y:S01]  /*41a0*/  VOTEU.ALL UP1, P4 ;  /* 0x0000000000ff7886 */ /* 0x000fe20002020000 */
[----:B------:R-:W-:Y:S01]  /*41b0*/  @!P4 R2UR UR9, R21 ;  /* 0x000000001509c2ca */ /* 0x000fe200000e0000 */
[----:B------:R-:W-:Y:S01]  /*41c0*/  UMOV UR10, 0x0 ;  /* 0x00000000000a7882 */ /* 0x000fe20000000000 */
[----:B------:R-:W-:Y:S03]  /*41d0*/  UMOV UR11, 0x10000000 ;  /* 0x10000000000b7882 */ /* 0x000fe60000000000 */
[----:B------:R-:W5:Y:S01]  /*41e0*/  LDC.64 R10, c[0x0][0xb18] ;  /* 0x0002c600ff0a7b82 */ /* 0x000f620000000a00 */
[----:B------:R-:W-:Y:S01]  /*41f0*/  @!UP1 UIADD3 UR16, UPT, UPT, UR7, 0x200, URZ ;  /* 0x0000020007109890 */ /* 0x000fe2000fffe0ff */
[----:B------:R-:W-:Y:S01]  /*4200*/  @P3 SHF.R.U32.HI R28, RZ, 0x10, R25 ;  /* 0x00000010ff1c3819 */ /* 0x000fe20000011619 */
[----:B------:R-:W-:Y:S01]  /*4210*/  VOTEU.ALL UP1, P4 ;  /* 0x0000000000ff7886 */ /* 0x000fe20002020000 */
[----:B------:R-:W-:Y:S01]  /*4220*/  UMOV UR20, UR36 ;  /* 0x0000002400147c82 */ /* 0x000fe20008000000 */
[----:B------:R-:W-:Y:S03]  /*4230*/  VIADD R30, R30, 0x1 ;  /* 0x000000011e1e7836 */ /* 0x000fe60000000000 */
[----:B--2---:R-:W2:Y:S01]  /*4240*/  @!P1 LDC R0, c[0x0][0xb20] ;  /* 0x0002c800ff009b82 */ /* 0x004ea20000000800 */
[----:B------:R-:W-:Y:S01]  /*4250*/  IMAD.U32 R21, RZ, RZ, UR8 ;  /* 0x00000008ff157e24 */ /* 0x000fe2000f8e00ff */
[----:B------:R-:W-:Y:S06]  /*4260*/  UPRMT UR8, UR37, 0x654, UR17 ;  /* 0x0000065425087896 */ /* 0x000fec0008000011 */
[----:B-1----:R-:W1:Y:S01]  /*4270*/  @!P1 LDC R3, c[0x0][0xb0c] ;  /* 0x0002c300ff039b82 */ /* 0x002e620000000800 */
[----:B------:R-:W-:Y:S01]  /*4280*/  IMAD.U32 R20, RZ, RZ, UR9 ;  /* 0x00000009ff147e24 */ /* 0x000fe2000f8e00ff */
[----:B------:R-:W-:Y:S04]  /*4290*/  @!P4 R2UR UR15, R21 ;  /* 0x00000000150fc2ca */ /* 0x000fe800000e0000 */
[----:B------:R-:W-:Y:S01]  /*42a0*/  @!P4 R2UR UR14, R20 ;  /* 0x00000000140ec2ca */ /* 0x000fe200000e0000 */
[----:B------:R-:W-:Y:S11]  /*42b0*/  @!P4 IMAD.MOV.U32 R20, RZ, RZ, 0x1000 ;  /* 0x00001000ff14c424 */ /* 0x000ff600078e00ff */
[----:B------:R-:W-:Y:S01]  /*42c0*/  @!UPT UIADD3 URZ, UPT, UPT, URZ, URZ, URZ ;  /* 0x000000fffffff290 */ /* 0x000fe2000fffe0ff */
[----:B------:R1:W-:Y:S01]  /*42d0*/  @!UP1 UTMALDG.3D [UR16], [UR14], desc[UR10] ;  /* 0x00000a100e0095b4 */ /* 0x0003e20008011000 */
[----:B------:R1:W-:Y:S02]  /*42e0*/  @!P4 SYNCS.ARRIVE.TRANS64.RED.A0TR RZ, [UR7+0x50], R20 ;  /* 0x00005014ffffc9a7 */ /* 0x0003e40008300407 */
[----:B-1----:R-:W-:Y:S01]  /*42f0*/  @!P1 ISETP.NE.AND P2, PT, R3, 0x1, PT ;  /* 0x000000010300980c */ /* 0x002fe20003f45270 */
[C---:B---3--:R-:W-:Y:S01]  /*4300*/  @!P1 IMAD.HI.U32 R14, R13.reuse, R14, RZ ;  /* 0x0000000e0d0e9227 */ /* 0x048fe200078e00ff */
[----:B-----5:R-:W-:Y:S03]  /*4310*/  @!P1 ISETP.NE.AND P0, PT, R10, 0x1, PT ;  /* 0x000000010a00980c */ /* 0x020fe60003f05270 */
[C---:B------:R-:W-:Y:S01]  /*4320*/  @!P1 IMAD.HI.U32 R11, R8.reuse, R11, RZ ;  /* 0x0000000b080b9227 */ /* 0x040fe200078e00ff */
[----:B------:R-:W-:Y:S04]  /*4330*/  @!P1 SHF.R.U32.HI R14, RZ, R15, R14 ;  /* 0x0000000fff0e9219 */ /* 0x000fe8000001160e */
[----:B--2---:R-:W-:Y:S01]  /*4340*/  @!P1 SHF.R.U32.HI R9, RZ, R0, R11 ;  /* 0x00000000ff099219 */ /* 0x004fe2000001160b */
[----:B------:R-:W-:Y:S01]  /*4350*/  SYNCS.ARRIVE.TRANS64.RED.A1T0 RZ, [UR8], RZ ;  /* 0x000000ffffff79a7 */ /* 0x000fe20008100408 */
[----:B------:R-:W-:Y:S02]  /*4360*/  @!P1 SEL R14, R13, R14, !P2 ;  /* 0x0000000e0d0e9207 */ /* 0x000fe40005000000 */
[----:B------:R-:W-:Y:S01]  /*4370*/  @!P1 SEL R9, R8, R9, !P0 ;  /* 0x0000000908099207 */ /* 0x000fe20004000000 */
[----:B------:R-:W1:Y:S04]  /*4380*/  SYNCS.PHASECHK.TRANS64.TRYWAIT P5, [UR7+0x68], R12 ;  /* 0x0000680cff0075a7 */ /* 0x000e6800080a1107 */
[----:B------:R-:W-:Y:S02]  /*4390*/  @!P1 IMAD.IADD R0, R9, 0x1, -R14 ;  /* 0x0000000109009824 */ /* 0x000fe400078e0a0e */
[----:B------:R-:W-:Y:S02]  /*43a0*/  @!P1 IMAD.IADD R9, R14, 0x1, -R9 ;  /* 0x000000010e099824 */ /* 0x000fe400078e0a09 */
[----:B------:R-:W-:Y:S02]  /*43b0*/  @!P1 IMAD R13, R0, R3, R13 ;  /* 0x00000003000d9224 */ /* 0x000fe400078e020d */
[----:B------:R-:W-:Y:S01]  /*43c0*/  @!P1 IMAD R8, R9, R10, R8 ;  /* 0x0000000a09089224 */ /* 0x000fe200078e0208 */
[----:B-1----:R-:W-:Y:S06]  /*43d0*/  @!P5 BRA `(.L_x_76) ;  /* 0x00000034007cd947 */ /* 0x002fec0003800000 */
.L_x_140:
[----:B-1----:R-:W-:Y:S01]  /*43e0*/  @!P4 IADD3 R3, P0, PT, R32, 0x580, RZ ;  /* 0x000005802003c810 */ /* 0x002fe20007f1e0ff */
[----:B------:R-:W-:Y:S01]  /*43f0*/  VOTEU.ALL UP1, P4 ;  /* 0x0000000000ff7886 */ /* 0x000fe20002020000 */
[----:B------:R-:W-:Y:S01]  /*4400*/  UMOV UR20, 0x0 ;  /* 0x0000000000147882 */ /* 0x000fe20000000000 */
[----:B------:R-:W-:Y:S01]  /*4410*/  UMOV UR21, 0x10000000 ;  /* 0x1000000000157882 */ /* 0x000fe20000000000 */
[----:B------:R-:W-:Y:S01]  /*4420*/  @!P4 R2UR UR9, R3 ;  /* 0x000000000309c2ca */ /* 0x000fe200000e0000 */
[----:B------:R-:W-:Y:S01]  /*4430*/  @!P4 IMAD.X R0, RZ, RZ, R33, P0 ;  /* 0x000000ffff00c224 */ /* 0x000fe200000e0621 */
[----:B------:R-:W-:Y:S01]  /*4440*/  @!UP1 UIADD3 UR10, UPT, UPT, UR18, 0x40, URZ ;  /* 0x00000040120a9890 */ /* 0x000fe2000fffe0ff */
[----:B------:R-:W-:Y:S01]  /*4450*/  ISETP.NE.AND P0, PT, R30, 0x2, PT ;  /* 0x000000021e00780c */ /* 0x000fe20003f05270 */
[----:B------:R-:W-:Y:S01]  /*4460*/  UMOV UR11, UR19 ;  /* 0x00000013000b7c82 */ /* 0x000fe20008000000 */
[----:B------:R-:W-:Y:S01]  /*4470*/  UMOV UR12, UR36 ;  /* 0x00000024000c7c82 */ /* 0x000fe20008000000 */
[----:B------:R-:W-:Y:S01]  /*4480*/  @!P4 R2UR UR8, R0 ;  /* 0x000000000008c2ca */ /* 0x000fe200000e0000 */
[----:B------:R-:W-:Y:S01]  /*4490*/  IMAD.IADD R20, R8, 0x1, R83 ;  /* 0x0000000108147824 */ /* 0x000fe200078e0253 */
[----:B------:R-:W-:Y:S01]  /*44a0*/  @P3 R2UR UR36, R28 ;  /* 0x000000001c2432ca */ /* 0x000fe200000e0000 */
[----:B------:R-:W-:Y:S01]  /*44b0*/  IMAD.IADD R21, R13, 0x1, R90 ;  /* 0x000000010d157824 */ /* 0x000fe200078e025a */
[----:B------:R-:W-:Y:S02]  /*44c0*/  SEL R0, RZ, 0x1, P0 ;  /* 0x00000001ff007807 */ /* 0x000fe40000000000 */
[----:B------:R-:W-:Y:S01]  /*44d0*/  LOP3.LUT R31, R31, 0x1, RZ, 0x3c, !PT ;  /* 0x000000011f1f7812 */ /* 0x000fe200078e3cff */
[----:B------:R-:W-:Y:S01]  /*44e0*/  IMAD.U32 R10, RZ, RZ, UR9 ;  /* 0x00000009ff0a7e24 */ /* 0x000fe2000f8e00ff */
[----:B------:R-:W-:Y:S01]  /*44f0*/  @!UP1 UIADD3 UR9, UPT, UPT, UR7, 0x58, URZ ;  /* 0x0000005807099890 */ /* 0x000fe2000fffe0ff */
[----:B------:R-:W-:Y:S02]  /*4500*/  LOP3.LUT R29, R29, R0, RZ, 0x3c, !PT ;  /* 0x000000001d1d7212 */ /* 0x000fe400078e3cff */
[----:B------:R-:W-:Y:S02]  /*4510*/  SEL R30, R30, RZ, P0 ;  /* 0x000000ff1e1e7207 */ /* 0x000fe40000000000 */
[----:B------:R-:W-:Y:S01]  /*4520*/  IMAD.U32 R11, RZ, RZ, UR8 ;  /* 0x00000008ff0b7e24 */ /* 0x000fe2000f8e00ff */
[----:B------:R-:W-:Y:S01]  /*4530*/  @!P4 R2UR UR14, R10 ;  /* 0x000000000a0ec2ca */ /* 0x000fe200000e0000 */
[----:B------:R-:W-:Y:S01]  /*4540*/  @!UP1 UIADD3 UR8, UPT, UPT, UR7, 0x1200, URZ ;  /* 0x0000120007089890 */ /* 0x000fe2000fffe0ff */
[----:B------:R-:W-:Y:S02]  /*4550*/  VOTEU.ALL UP1, P4 ;  /* 0x0000000000ff7886 */ /* 0x000fe40002020000 */
[----:B------:R-:W-:Y:S11]  /*4560*/  @!P4 R2UR UR15, R11 ;  /* 0x000000000b0fc2ca */ /* 0x000ff600000e0000 */
[----:B------:R-:W-:Y:S02]  /*4570*/  @!UPT UIADD3 URZ, UPT, UPT, URZ, URZ, URZ ;  /* 0x000000fffffff290 */ /* 0x000fe4000fffe0ff */
[----:B------:R2:W-:Y:S01]  /*4580*/  @!UP1 UTMALDG.3D [UR8], [UR14], desc[UR20] ;  /* 0x000014080e0095b4 */ /* 0x0005e20008011000 */
[----:B------:R2:W-:Y:S01]  /*4590*/  @!P4 SYNCS.ARRIVE.TRANS64.RED.A0TR RZ, [UR7+0x58], R23 ;  /* 0x00005817ffffc9a7 */ /* 0x0005e20008300407 */
[----:B------:R-:W-:Y:S01]  /*45a0*/  UPLOP3.LUT UP1, UPT, UPT, UPT, UPT, 0x80, 0x8 ;  /* 0x000000000008789c */ /* 0x000fe20003f2f070 */
[----:B------:R-:W-:Y:S01]  /*45b0*/  SYNCS.ARRIVE.TRANS64.RED.A1T0 RZ, [UR13], RZ ;  /* 0x000000ffffff79a7 */ /* 0x000fe2000810040d */
[----:B------:R-:W-:Y:S09]  /*45c0*/  @P3 BRA `(.L_x_77) ;  /* 0xfffffff400503947 */ /* 0x000ff2000383ffff */
[----:B------:R-:W-:-:S04]  /*45d0*/  SHF.L.U32 R3, R31, 0x1f, RZ ;  /* 0x0000001f1f037819 */ /* 0x000fc800000006ff */
[----:B------:R-:W1:Y:S02]  /*45e0*/  SYNCS.PHASECHK.TRANS64.TRYWAIT P0, [UR7+0x60], R3 ;  /* 0x00006003ff0075a7 */ /* 0x000e640008001107 */
[----:B-1----:R-:W-:Y:S05]  /*45f0*/  @!P0 BRA `(.L_x_78) ;  /* 0x00000034000c8947 */ /* 0x002fea0003800000 */
.L_x_142:
[----:B-1----:R-:W-:-:S07]  /*4600*/  MOV R0, UR7 ;  /* 0x0000000700007c02 */ /* 0x002fce0008000f00 */
.L_x_79:
[----:B-1----:R-:W-:-:S04]  /*4610*/  SHF.L.U32 R3, R31, 0x1f, RZ ;  /* 0x0000001f1f037819 */ /* 0x002fc800000006ff */
[----:B------:R1:W3:Y:S03]  /*4620*/  SYNCS.PHASECHK.TRANS64.TRYWAIT P0, [R0+URZ+0x68], R3 ;  /* 0x00006803000075a7 */ /* 0x0002e600080011ff */
[----:B---3--:R-:W-:Y:S05]  /*4630*/  @!P0 NANOSLEEP.SYNCS 0x989680 ;  /* 0x009896800000895d */ /* 0x008fea0003900000 */
[----:B------:R-:W3:Y:S02]  /*4640*/  @!P0 SYNCS.PHASECHK.TRANS64 P0, [R0+URZ+0x68], R3 ;  /* 0x00006803000085a7 */ /* 0x000ee400080010ff */
[----:B--23--:R-:W-:Y:S05]  /*4650*/  @P0 EXIT ;  /* 0x000000000000094d */ /* 0x00cfea0003800000 */
[----:B------:R-:W-:Y:S05]  /*4660*/  BRA `(.L_x_79) ;  /* 0xfffffffc00e87947 */ /* 0x000fea000383ffff */
.L_x_68:
[----:B------:R-:W-:-:S06]  /*4670*/  UISETP.GE.AND UP1, UPT, UR8, 0x4, UPT ;  /* 0x000000040800788c */ /* 0x000fcc000bf26270 */
[----:B------:R-:W-:-:S13]  /*4680*/  PLOP3.LUT P0, PT, PT, PT, UP1, 0x80, 0x8 ;  /* 0x000000000008781c */ /* 0x000fda0003f0f018 */
[----:B------:R-:W-:Y:S05]  /*4690*/  @!P0 EXIT ;  /* 0x000000000000894d */ /* 0x000fea0003800000 */
[----:B------:R-:W-:Y:S01]  /*46a0*/  BAR.SYNC.DEFER_BLOCKING 0x6, 0xa0 ;  /* 0x0182800000007b1d */ /* 0x000fe20000010000 */
[C---:B------:R-:W-:Y:S01]  /*46b0*/  IMAD.SHL.U32 R2, R103.reuse, 0x40, RZ ;  /* 0x0000004067027824 */ /* 0x040fe200078e00ff */
[C---:B------:R-:W-:Y:S01]  /*46c0*/  LOP3.LUT R105, R103.reuse, 0x60, RZ, 0xc0, !PT ;  /* 0x0000006067697812 */ /* 0x040fe200078ec0ff */
[C---:B------:R-:W-:Y:S02]  /*46d0*/  IMAD.SHL.U32 R95, R103.reuse, 0x20, RZ ;  /* 0x00000020675f7824 */ /* 0x040fe400078e00ff */
[----:B------:R-:W-:Y:S02]  /*46e0*/  HFMA2 R44, -RZ, RZ, 0, 0 ;  /* 0x00000000ff2c7431 */ /* 0x000fe400000001ff */
[C---:B------:R-:W-:Y:S01]  /*46f0*/  IMAD.SHL.U32 R0, R103.reuse, 0x8, RZ ;  /* 0x0000000867007824 */ /* 0x040fe200078e00ff */
[----:B------:R-:W-:Y:S01]  /*4700*/  UMOV UR49, 0x400 ;  /* 0x0000040000317882 */ /* 0x000fe20000000000 */
[----:B------:R-:W1:Y:S01]  /*4710*/  LDC R93, c[0x0][0x370] ;  /* 0x0000dc00ff5d7b82 */ /* 0x000e620000000800 */
[----:B------:R-:W-:Y:S01]  /*4720*/  ULEA UR49, UR37, UR49, 0x18 ;  /* 0x0000003125317291 */ /* 0x000fe2000f8ec0ff */
[----:B------:R-:W-:Y:S01]  /*4730*/  LOP3.LUT R5, R2, 0x180, RZ, 0xc0, !PT ;  /* 0x0000018002057812 */ /* 0x000fe200078ec0ff */
[----:B------:R-:W-:Y:S01]  /*4740*/  IMAD.U32 R46, R103, 0x10000, RZ ;  /* 0x00010000672e7824 */ /* 0x000fe200078e00ff */
[----:B------:R-:W-:Y:S01]  /*4750*/  LOP3.LUT R95, R95, 0xc00, RZ, 0xc0, !PT ;  /* 0x00000c005f5f7812 */ /* 0x000fe200078ec0ff */
[----:B------:R-:W-:Y:S01]  /*4760*/  UIADD3 UR4, UPT, UPT, UR49, 0x2200, URZ ;  /* 0x0000220031047890 */ /* 0x000fe2000fffe0ff */
[----:B------:R-:W-:Y:S01]  /*4770*/  LOP3.LUT R0, R5, 0x30, R0, 0xf8, !PT ;  /* 0x0000003005007812 */ /* 0x000fe200078ef800 */
[----:B------:R-:W-:Y:S01]  /*4780*/  IMAD.SHL.U32 R5, R103, 0x2, RZ ;  /* 0x0000000267057824 */ /* 0x000fe200078e00ff */
[----:B------:R-:W2:Y:S01]  /*4790*/  LDC R42, c[0x0][0xb0c] ;  /* 0x0002c300ff2a7b82 */ /* 0x000ea20000000800 */
[----:B------:R-:W-:Y:S01]  /*47a0*/  LOP3.LUT R95, R95, 0x40, R2, 0xf8, !PT ;  /* 0x000000405f5f7812 */ /* 0x000fe200078ef802 */
[----:B------:R-:W-:Y:S01]  /*47b0*/  IMAD.MOV.U32 R102, RZ, RZ, RZ ;  /* 0x000000ffff667224 */ /* 0x000fe200078e00ff */
[----:B------:R-:W-:Y:S01]  /*47c0*/  LOP3.LUT R46, R46, 0x600000, RZ, 0xc0, !PT ;  /* 0x006000002e2e7812 */ /* 0x000fe200078ec0ff */
[----:B------:R-:W-:Y:S01]  /*47d0*/  IMAD.MOV.U32 R107, RZ, RZ, RZ ;  /* 0x000000ffff6b7224 */ /* 0x000fe200078e00ff */
[----:B------:R-:W-:-:S02]  /*47e0*/  LOP3.LUT R0, R0, 0x20, R5, 0x78, !PT ;  /* 0x0000002000007812 */ /* 0x000fc400078e7805 */
[----:B------:R-:W-:Y:S02]  /*47f0*/  CS2R R100, SRZ ;  /* 0x0000000000647805 */ /* 0x000fe4000001ff00 */
[----:B------:R-:W-:Y:S01]  /*4800*/  LOP3.LUT R95, R95, 0x200, R2, 0xf8, !PT ;  /* 0x000002005f5f7812 */ /* 0x000fe200078ef802 */
[----:B------:R-:W4:Y:S01]  /*4810*/  LDC R92, c[0x0][0xb20] ;  /* 0x0002c800ff5c7b82 */ /* 0x000f220000000800 */
[----:B------:R-:W3:Y:S01]  /*4820*/  LDS R3, [UR49+0x130] ;  /* 0x00013031ff037984 */ /* 0x000ee20008000800 */
[----:B------:R-:W-:Y:S01]  /*4830*/  LOP3.LUT R103, R103, 0x2, RZ, 0xc0, !PT ;  /* 0x0000000267677812 */ /* 0x000fe200078ec0ff */
[----:B------:R-:W-:Y:S01]  /*4840*/  IMAD.MOV.U32 R99, RZ, RZ, RZ ;  /* 0x000000ffff637224 */ /* 0x000fe200078e00ff */
[----:B------:R-:W-:Y:S01]  /*4850*/  LOP3.LUT R95, R95, R0, RZ, 0xfc, !PT ;  /* 0x000000005f5f7212 */ /* 0x000fe200078efcff */
[----:B------:R-:W-:Y:S01]  /*4860*/  IMAD.U32 R104, RZ, RZ, UR4 ;  /* 0x00000004ff687e24 */ /* 0x000fe2000f8e00ff */
[----:B------:R-:W-:Y:S01]  /*4870*/  IADD3 R97, PT, PT, -R103, RZ, RZ ;  /* 0x000000ff67617210 */ /* 0x000fe20007ffe1ff */
[----:B------:R-:W1:Y:S01]  /*4880*/  LDCU.64 UR52, c[0x0][0x348] ;  /* 0x00006900ff3477ac */ /* 0x000e620008000a00 */
[----:B------:R-:W1:Y:S01]  /*4890*/  LDC R41, c[0x0][0xb30] ;  /* 0x0002cc00ff297b82 */ /* 0x000e620000000800 */
[----:B------:R-:W1:Y:S01]  /*48a0*/  LDCU.64 UR38, c[0x0][0x888] ;  /* 0x00011100ff2677ac */ /* 0x000e620008000a00 */
[----:B------:R-:W1:Y:S06]  /*48b0*/  LDCU.64 UR44, c[0x0][0x890] ;  /* 0x00011200ff2c77ac */ /* 0x000e6c0008000a00 */
[----:B------:R-:W1:Y:S01]  /*48c0*/  LDC.64 R88, c[0x0][0xb10] ;  /* 0x0002c400ff587b82 */ /* 0x000e620000000a00 */
[----:B------:R-:W-:-:S07]  /*48d0*/  UIADD3 UR48, UPT, UPT, UR49, 0x200, URZ ;  /* 0x0000020031307890 */ /* 0x000fce000fffe0ff */
[----:B------:R-:W1:Y:S08]  /*48e0*/  LDC.64 R38, c[0x0][0xb18] ;  /* 0x0002c600ff267b82 */ /* 0x000e700000000a00 */
[----:B------:R-:W1:Y:S08]  /*48f0*/  LDC.64 R36, c[0x0][0xb28] ;  /* 0x0002ca00ff247b82 */ /* 0x000e700000000a00 */
[----:B------:R-:W1:Y:S01]  /*4900*/  LDC.64 R86, c[0x0][0x8b0] ;  /* 0x00022c00ff567b82 */ /* 0x000e620000000a00 */
[----:B---3--:R-:W-:-:S07]  /*4910*/  IMAD.IADD R46, R3, 0x1, R46 ;  /* 0x00000001032e7824 */ /* 0x008fce00078e022e */
[----:B------:R-:W3:Y:S08]  /*4920*/  LDC.64 R84, c[0x0][0x8a8] ;  /* 0x00022a00ff547b82 */ /* 0x000ef00000000a00 */
[----:B--2-4-:R-:W1:Y:S02]  /*4930*/  LDC R94, c[0x0][0x374] ;  /* 0x0000dd00ff5e7b82 */ /* 0x014e640000000800 */
.L_x_105:
[----:B------:R-:W-:Y:S02]  /*4940*/  LEA R0, R107, UR49, 0x3 ;  /* 0x000000316b007c11 */ /* 0x000fe4000f8e18ff */
[----:B------:R-:W-:Y:S02]  /*4950*/  SHF.L.U32 R3, R101, 0x1f, RZ ;  /* 0x0000001f65037819 */ /* 0x000fe400000006ff */
[----:B------:R-:W-:Y:S02]  /*4960*/  LEA R16, R107, UR49, 0x4 ;  /* 0x000000316b107c11 */ /* 0x000fe4000f8e20ff */
[----:B------:R-:W2:Y:S02]  /*4970*/  SYNCS.PHASECHK.TRANS64.TRYWAIT P0, [R0+URZ+0x80], R3 ;  /* 0x00008003000075a7 */ /* 0x000ea400080011ff */
[----:B-12---:R-:W-:Y:S05]  /*4980*/  @!P0 BRA `(.L_x_80) ;  /* 0x0000003000408947 */ /* 0x006fea0003800000 */
.L_x_143:
[----:B------:R-:W4:Y:S01]  /*4990*/  LDC.64 R12, c[0x0][0xb10] ;  /* 0x0002c400ff0c7b82 */ /* 0x000f220000000a00 */
[----:B------:R-:W3:Y:S01]  /*49a0*/  LDS.128 R16, [R16+0x110] ;  /* 0x0001100010107984 */ /* 0x000ee20000000c00 */
[----:B-1----:R-:W-:Y:S01]  /*49b0*/  ISETP.NE.AND P1, PT, R41, 0x1, PT ;  /* 0x000000012900780c */ /* 0x002fe20003f25270 */
[----:B--2---:R-:W-:Y:S01]  /*49c0*/  VIADD R0, R0, 0x90 ;  /* 0x0000009000007836 */ /* 0x004fe20000000000 */
[----:B------:R-:W-:Y:S04]  /*49d0*/  ISETP.GE.AND P0, PT, R40, 0x1, PT ;  /* 0x000000012800780c */ /* 0x000fe80003f06270 */
[----:B------:R-:W1:Y:S01]  /*49e0*/  LDC.64 R10, c[0x0][0xb18] ;  /* 0x0002c600ff0a7b82 */ /* 0x000e620000000a00 */
[----:B------:R-:W-:Y:S01]  /*49f0*/  PRMT R0, RZ, 0x654, R0 ;  /* 0x00000654ff007816 */ /* 0x000fe20000000000 */
[----:B------:R-:W-:Y:S01]  /*4a00*/  @!PT LDS RZ, [RZ] ;  /* 0x00000000fffff984 */ /* 0x000fe20000000800 */
[----:B------:R-:W-:Y:S01]  /*4a10*/  @!PT LDS RZ, [RZ] ;  /* 0x00000000fffff984 */ /* 0x000fe20000000800 */
[----:B------:R-:W-:Y:S01]  /*4a20*/  @!PT LDS RZ, [RZ] ;  /* 0x00000000fffff984 */ /* 0x000fe20000000800 */
[----:B------:R-:W-:Y:S01]  /*4a30*/  @!PT LDS RZ, [RZ] ;  /* 0x00000000fffff984 */ /* 0x000fe20000000800 */
[----:B------:R2:W-:Y:S06]  /*4a40*/  MEMBAR.ALL.CTA ;  /* 0x0000000000007992 */ /* 0x0005ec0000008000 */
[----:B--2---:R-:W2:Y:S01]  /*4a50*/  FENCE.VIEW.ASYNC.S ;  /* 0x00000000000073c6 */ /* 0x004ea20000000000 */
[----:B------:R-:W1:Y:S08]  /*4a60*/  @!P1 LDC R14, c[0x0][0xb20] ;  /* 0x0002c800ff0e9b82 */ /* 0x000e700000000800 */
[----:B------:R-:W1:Y:S01]  /*4a70*/  @!P1 LDC R9, c[0x0][0xb0c] ;  /* 0x0002c300ff099b82 */ /* 0x000e620000000800 */
[----:B--2---:R2:W-:Y:S01]  /*4a80*/  SYNCS.ARRIVE.TRANS64.RED.A1T0 RZ, [R0+URZ], RZ ;  /* 0x000000ff00ff79a7 */ /* 0x0045e200081004ff */
[----:B---3--:R-:W-:Y:S04]  /*4a90*/  LOP3.LUT P4, RZ, R18, 0x1, RZ, 0xc0, !PT ;  /* 0x0000000112ff7812 */ /* 0x008fe8000788c0ff */
[----:B------:R-:W-:Y:S09]  /*4aa0*/  P2R R106, PR, RZ, 0x10 ;  /* 0x00000010ff6a7803 */ /* 0x000ff20000000000 */
[----:B------:R-:W-:Y:S02]  /*4ab0*/  @P4 MOV R45, R16 ;  /* 0x00000010002d4202 */ /* 0x000fe40000000f00 */
[----:B------:R-:W-:Y:S01]  /*4ac0*/  @P4 LOP3.LUT R43, R17, 0xffff, RZ, 0xc0, !PT ;  /* 0x0000ffff112b4812 */ /* 0x000fe200078ec0ff */
[----:B--2-4-:R-:W-:Y:S06]  /*4ad0*/  @!P0 BRA `(.L_x_81) ;  /* 0x0000000000a48947 */ /* 0x014fec0003800000 */
[----:B------:R-:W-:Y:S01]  /*4ae0*/  IMAD.HI.U32 R23, R94, R39, RZ ;  /* 0x000000275e177227 */ /* 0x000fe200078e00ff */
[----:B------:R-:W-:Y:S02]  /*4af0*/  ISETP.NE.AND P0, PT, R38, 0x1, PT ;  /* 0x000000012600780c */ /* 0x000fe40003f05270 */
[----:B------:R-:W-:Y:S01]  /*4b00*/  ISETP.NE.AND P2, PT, R40, 0x1, PT ;  /* 0x000000012800780c */ /* 0x000fe20003f45270 */
[----:B------:R-:W-:Y:S01]  /*4b10*/  IMAD.HI.U32 R22, R93, R88, RZ ;  /* 0x000000585d167227 */ /* 0x000fe200078e00ff */
[----:B------:R-:W-:Y:S02]  /*4b20*/  SHF.R.U32.HI R23, RZ, R92, R23 ;  /* 0x0000005cff177219 */ /* 0x000fe40000011617 */
[----:B------:R-:W-:Y:S01]  /*4b30*/  ISETP.NE.AND P3, PT, R42, 0x1, PT ;  /* 0x000000012a00780c */ /* 0x000fe20003f65270 */
[----:B------:R-:W-:Y:S01]  /*4b40*/  IMAD.HI.U32 R26, R45, R88, RZ ;  /* 0x000000582d1a7227 */ /* 0x000fe200078e00ff */
[----:B------:R-:W-:Y:S02]  /*4b50*/  SHF.R.U32.HI R22, RZ, R89, R22 ;  /* 0x00000059ff167219 */ /* 0x000fe40000011616 */
[----:B------:R-:W-:Y:S01]  /*4b60*/  SEL R3, R94, R23, !P0 ;  /* 0x000000175e037207 */ /* 0x000fe20004000000 */
[----:B------:R-:W-:Y:S01]  /*4b70*/  IMAD.HI.U32 R23, R43, R39, RZ ;  /* 0x000000272b177227 */ /* 0x000fe200078e00ff */
[----:B------:R-:W-:Y:S02]  /*4b80*/  SEL R7, R93, R22, !P3 ;  /* 0x000000165d077207 */ /* 0x000fe40005800000 */
[----:B------:R-:W-:Y:S01]  /*4b90*/  SHF.R.U32.HI R26, RZ, R89, R26 ;  /* 0x00000059ff1a7219 */ /* 0x000fe2000001161a */
[-C--:B------:R-:W-:Y:S04]  /*4ba0*/  IMAD.HI.U32 R22, R3, R36.reuse, RZ ;  /* 0x0000002403167227 */ /* 0x080fe800078e00ff */
[----:B------:R-:W-:Y:S01]  /*4bb0*/  IMAD.HI.U32 R24, R7, R36, RZ ;  /* 0x0000002407187227 */ /* 0x000fe200078e00ff */
[-C--:B------:R-:W-:Y:S02]  /*4bc0*/  @P2 SHF.R.U32.HI R3, RZ, R37.reuse, R22 ;  /* 0x00000025ff032219 */ /* 0x080fe40000011616 */
[----:B------:R-:W-:Y:S02]  /*4bd0*/  SHF.R.U32.HI R22, RZ, R92, R23 ;  /* 0x0000005cff167219 */ /* 0x000fe40000011617 */
[----:B------:R-:W-:Y:S01]  /*4be0*/  @P2 SHF.R.U32.HI R7, RZ, R37, R24 ;  /* 0x00000025ff072219 */ /* 0x000fe20000011618 */
[C---:B------:R-:W-:Y:S01]  /*4bf0*/  IMAD R2, R40.reuse, R3, RZ ;  /* 0x0000000328027224 */ /* 0x040fe200078e02ff */
[----:B------:R-:W-:Y:S02]  /*4c00*/  SEL R5, R43, R22, !P0 ;  /* 0x000000162b057207 */ /* 0x000fe40004000000 */
[----:B------:R-:W-:Y:S01]  /*4c10*/  SEL R3, R45, R26, !P3 ;  /* 0x0000001a2d037207 */ /* 0x000fe20005800000 */
[----:B------:R-:W-:Y:S01]  /*4c20*/  IMAD R4, R40, R7, RZ ;  /* 0x0000000728047224 */ /* 0x000fe200078e02ff */
[C---:B------:R-:W-:Y:S01]  /*4c30*/  ISETP.GE.AND P0, PT, R5.reuse, R2, PT ;  /* 0x000000020500720c */ /* 0x040fe20003f06270 */
[----:B------:R-:W-:Y:S03]  /*4c40*/  IMAD.HI.U32 R6, R5, R36, RZ ;  /* 0x0000002405067227 */ /* 0x000fe600078e00ff */
[----:B------:R-:W-:Y:S01]  /*4c50*/  ISETP.GE.OR P0, PT, R3, R4, P0 ;  /* 0x000000040300720c */ /* 0x000fe20000706670 */
[----:B------:R-:W-:Y:S01]  /*4c60*/  IMAD.MOV R4, RZ, RZ, -R3 ;  /* 0x000000ffff047224 */ /* 0x000fe200078e0a03 */
[-C--:B------:R-:W-:Y:S03]  /*4c70*/  SHF.R.U32.HI R6, RZ, R37.reuse, R6 ;  /* 0x00000025ff067219 */ /* 0x080fe60000011606 */
[----:B------:R-:W-:Y:S01]  /*4c80*/  IMAD R45, R42, R4, R45 ;  /* 0x000000042a2d7224 */ /* 0x000fe200078e022d */
[----:B------:R-:W-:Y:S05]  /*4c90*/  SEL R15, R5, R6, !P2 ;  /* 0x00000006050f7207 */ /* 0x000fea0005000000 */
[----:B------:R-:W-:Y:S02]  /*4ca0*/  IMAD.MOV R6, RZ, RZ, -R15 ;  /* 0x000000ffff067224 */ /* 0x000fe400078e0a0f */
[C---:B------:R-:W-:Y:S04]  /*4cb0*/  @!P0 IMAD.HI.U32 R2, R3.reuse, R36, RZ ;  /* 0x0000002403028227 */ /* 0x040fe800078e00ff */
[----:B------:R-:W-:Y:S01]  /*4cc0*/  IMAD R6, R40, R6, R5 ;  /* 0x0000000628067224 */ /* 0x000fe200078e0205 */
[----:B------:R-:W-:Y:S04]  /*4cd0*/  @!P0 SHF.R.U32.HI R2, RZ, R37, R2 ;  /* 0x00000025ff028219 */ /* 0x000fe80000011602 */
[----:B------:R-:W-:Y:S02]  /*4ce0*/  @!P0 SEL R0, R3, R2, !P2 ;  /* 0x0000000203008207 */ /* 0x000fe40005000000 */
[----:B------:R-:W-:Y:S02]  /*4cf0*/  IADD3 R2, PT, PT, -R5, RZ, RZ ;  /* 0x000000ff05027210 */ /* 0x000fe40007ffe1ff */
[----:B------:R-:W-:Y:S01]  /*4d00*/  @!P0 IADD3 R8, PT, PT, R15, -R0, RZ ;  /* 0x800000000f088210 */ /* 0x000fe20007ffe0ff */
[----:B------:R-:W-:Y:S02]  /*4d10*/  @!P0 IMAD R0, R7, R6, R0 ;  /* 0x0000000607008224 */ /* 0x000fe400078e0200 */
[----:B------:R-:W-:Y:S02]  /*4d20*/  IMAD R43, R38, R2, R43 ;  /* 0x00000002262b7224 */ /* 0x000fe400078e022b */
[----:B------:R-:W-:Y:S02]  /*4d30*/  @!P0 IMAD R5, R8, R40, R3 ;  /* 0x0000002808058224 */ /* 0x000fe400078e0203 */
[----:B------:R-:W-:Y:S04]  /*4d40*/  @!P0 IMAD.MOV.U32 R3, RZ, RZ, R0 ;  /* 0x000000ffff038224 */ /* 0x000fe800078e0000 */
[----:B------:R-:W-:Y:S02]  /*4d50*/  IMAD R45, R3, R42, R45 ;  /* 0x0000002a032d7224 */ /* 0x000fe400078e022d */
[----:B------:R-:W-:Y:S07]  /*4d60*/  IMAD R43, R5, R38, R43 ;  /* 0x00000026052b7224 */ /* 0x000fee00078e022b */
.L_x_81:
[----:B-1----:R-:W-:Y:S01]  /*4d70*/  @!P1 ISETP.NE.AND P0, PT, R10, 0x1, PT ;  /* 0x000000010a00980c */ /* 0x002fe20003f05270 */
[----:B------:R-:W-:Y:S01]  /*4d80*/  @!P1 IMAD.HI.U32 R0, R45, R12, RZ ;  /* 0x0000000c2d009227 */ /* 0x000fe200078e00ff */
[----:B------:R-:W-:Y:S01]  /*4d90*/  @!P1 ISETP.NE.AND P2, PT, R9, 0x1, PT ;  /* 0x000000010900980c */ /* 0x000fe20003f45270 */
[----:B------:R-:W-:Y:S01]  /*4da0*/  ULOP3.LUT UP0, URZ, UR48, 0x1b0, URZ, 0xc0, !UPT ;  /* 0x000001b030ff7892 */ /* 0x000fe2000f80c0ff */
[----:B------:R-:W-:Y:S01]  /*4db0*/  R2UR UR42, R21 ;  /* 0x00000000152a72ca */ /* 0x000fe200000e0000 */
[----:B------:R-:W-:Y:S01]  /*4dc0*/  @!P1 IMAD.HI.U32 R3, R43, R11, RZ ;  /* 0x0000000b2b039227 */ /* 0x000fe200078e00ff */
[----:B------:R-:W-:Y:S02]  /*4dd0*/  @!P1 SHF.R.U32.HI R0, RZ, R13, R0 ;  /* 0x0000000dff009219 */ /* 0x000fe40000011600 */
[----:B------:R-:W-:Y:S01]  /*4de0*/  R2UR UR41, R20 ;  /* 0x00000000142972ca */ /* 0x000fe200000e0000 */
[----:B------:R-:W-:Y:S01]  /*4df0*/  VIADD R107, R107, 0x1 ;  /* 0x000000016b6b7836 */ /* 0x000fe20000000000 */
[----:B------:R-:W-:Y:S02]  /*4e00*/  @!P1 SHF.R.U32.HI R2, RZ, R14, R3 ;  /* 0x0000000eff029219 */ /* 0x000fe40000011603 */
[----:B------:R-:W-:Y:S02]  /*4e10*/  @!P1 SEL R3, R45, R0, !P2 ;  /* 0x000000002d039207 */ /* 0x000fe40005000000 */
[----:B------:R-:W-:Y:S02]  /*4e20*/  @!P1 SEL R2, R43, R2, !P0 ;  /* 0x000000022b029207 */ /* 0x000fe40004000000 */
[----:B------:R-:W-:Y:S01]  /*4e30*/  @P4 SHF.R.U32.HI R98, RZ, 0x10, R17 ;  /* 0x00000010ff624819 */ /* 0x000fe20000011611 */
[----:B------:R-:W-:Y:S02]  /*4e40*/  USHF.L.U32 UR42, UR42, 0x6, URZ ;  /* 0x000000062a2a7899 */ /* 0x000fe400080006ff */
[----:B------:R-:W-:Y:S02]  /*4e50*/  @!P1 IMAD.IADD R0, R2, 0x1, -R3 ;  /* 0x0000000102009824 */ /* 0x000fe400078e0a03 */
[----:B------:R-:W-:Y:S01]  /*4e60*/  @!P1 IMAD.IADD R2, R3, 0x1, -R2 ;  /* 0x0000000103029824 */ /* 0x000fe200078e0a02 */
[----:B------:R-:W-:Y:S01]  /*4e70*/  USHF.L.U32 UR41, UR41, 0x7, URZ ;  /* 0x0000000729297899 */ /* 0x000fe200080006ff */
[----:B------:R-:W-:Y:S02]  /*4e80*/  @!P1 IMAD R45, R0, R9, R45 ;  /* 0x00000009002d9224 */ /* 0x000fe400078e022d */
[----:B------:R-:W-:Y:S01]  /*4e90*/  @!P1 IMAD R43, R2, R10, R43 ;  /* 0x0000000a022b9224 */ /* 0x000fe200078e022b */
[----:B------:R-:W-:Y:S08]  /*4ea0*/  BRA.U !UP0, `(.L_x_82) ;  /* 0x0000000108407547 */ /* 0x000ff0000b800000 */
[----:B------:R-:W1:Y:S01]  /*4eb0*/  LDCU.64 UR8, c[0x4][0x80] ;  /* 0x01001000ff0877ac */ /* 0x000e620008000a00 */
[----:B------:R-:W-:Y:S01]  /*4ec0*/  MOV R3, 0x0 ;  /* 0x0000000000037802 */ /* 0x000fe20000000f00 */
[----:B------:R-:W-:Y:S02]  /*4ed0*/  HFMA2 R12, -RZ, RZ, 0, 5.9604644775390625e-08 ;  /* 0x00000001ff0c7431 */ /* 0x000fe400000001ff */
[----:B------:R-:W-:Y:S02]  /*4ee0*/  IMAD.MOV.U32 R8, RZ, RZ, 0x70 ;  /* 0x00000070ff087424 */ /* 0x000fe400078e00ff */
[----:B------:R-:W-:Y:S01]  /*4ef0*/  IMAD.MOV.U32 R13, RZ, RZ, RZ ;  /* 0x000000ffff0d7224 */ /* 0x000fe200078e00ff */
[----:B------:R-:W2:Y:S01]  /*4f00*/  LDCU.64 UR6, c[0x4][0x88] ;  /* 0x01001100ff0677ac */ /* 0x000ea20008000a00 */
[----:B------:R-:W3:Y:S01]  /*4f10*/  LDC.64 R2, c[0x4][R3] ;  /* 0x0100000003027b82 */ /* 0x000ee20000000a00 */
[----:B------:R-:W4:Y:S01]  /*4f20*/  LDCU.64 UR4, c[0x4][0x8] ;  /* 0x01000100ff0477ac */ /* 0x000f220008000a00 */
[----:B-1----:R-:W-:Y:S01]  /*4f30*/  MOV R5, UR9 ;  /* 0x0000000900057c02 */ /* 0x002fe20008000f00 */
[----:B------:R-:W-:Y:S01]  /*4f40*/  IMAD.U32 R4, RZ, RZ, UR8 ;  /* 0x00000008ff047e24 */ /* 0x000fe2000f8e00ff */
[----:B--2---:R-:W-:Y:S01]  /*4f50*/  MOV R7, UR7 ;  /* 0x0000000700077c02 */ /* 0x004fe20008000f00 */
[----:B------:R-:W-:Y:S01]  /*4f60*/  IMAD.U32 R6, RZ, RZ, UR6 ;  /* 0x00000006ff067e24 */ /* 0x000fe2000f8e00ff */
[----:B----4-:R-:W-:Y:S01]  /*4f70*/  MOV R11, UR5 ;  /* 0x00000005000b7c02 */ /* 0x010fe20008000f00 */
[----:B------:R-:W-:Y:S02]  /*4f80*/  IMAD.U32 R10, RZ, RZ, UR4 ;  /* 0x00000004ff0a7e24 */ /* 0x000fe4000f8e00ff */
[----:B------:R-:W-:Y:S07]  /*4f90*/  LEPC R20, `(.L_x_82) ;  /* 0x000000001014794e */ /* 0x000fee0000000000 */
[----:B---3-5:R-:W-:Y:S05]  /*4fa0*/  CALL.ABS.NOINC R2 ;  /* 0x0000000002007343 */ /* 0x028fea0003c00000 */
.L_x_82:
[----:B------:R-:W-:Y:S01]  /*4fb0*/  LOP3.LUT P0, RZ, R104, 0x1b0, RZ, 0xc0, !PT ;  /* 0x000001b068ff7812 */ /* 0x000fe2000780c0ff */
[----:B------:R-:W-:Y:S11]  /*4fc0*/  BSSY.RECONVERGENT B6, `(.L_x_83) ;  /* 0x0000013000067945 */ /* 0x000ff60003800200 */
[----:B------:R-:W-:Y:S01]  /*4fd0*/  @!UPT UIADD3 URZ, UPT, UPT, URZ, URZ, URZ ;  /* 0x000000fffffff290 */ /* 0x000fe2000fffe0ff */
[----:B------:R-:W-:Y:S05]  /*4fe0*/  @!P0 BRA `(.L_x_84) ;  /* 0x0000000000408947 */ /* 0x000fea0003800000 */
        /* <DEDUP_REMOVED lines=16> */
.L_x_84:
[----:B------:R-:W-:Y:S05]  /*50f0*/  BSYNC.RECONVERGENT B6 ;  /* 0x0000000000067941 */ /* 0x000fea0003800200 */
.L_x_83:
[----:B------:R-:W-:Y:S01]  /*5100*/  ISETP.NE.U32.AND P4, PT, R86, RZ, PT ;  /* 0x000000ff5600720c */ /* 0x000fe20003f85070 */
[----:B------:R-:W-:Y:S01]  /*5110*/  UISETP.NE.AND UP2, UPT, UR50, URZ, UPT ;  /* 0x000000ff3200728c */ /* 0x000fe2000bf45270 */
[----:B------:R-:W-:Y:S01]  /*5120*/  ISETP.NE.U32.AND P2, PT, RZ, UR38, PT ;  /* 0x00000026ff007c0c */ /* 0x000fe2000bf45070 */
[----:B------:R-:W-:Y:S01]  /*5130*/  UISETP.NE.U32.AND UP1, UPT, UR44, URZ, UPT ;  /* 0x000000ff2c00728c */ /* 0x000fe2000bf25070 */
[----:B------:R-:W-:Y:S01]  /*5140*/  ISETP.NE.AND.EX P4, PT, R87, RZ, PT, P4 ;  /* 0x000000ff5700720c */ /* 0x000fe20003f85340 */
[----:B------:R-:W-:Y:S01]  /*5150*/  UPLOP3.LUT UP0, UPT, UPT, UPT, UPT, 0x40, 0x4 ;  /* 0x000000000004789c */ /* 0x000fe20003f0e870 */
[----:B------:R-:W-:Y:S01]  /*5160*/  ISETP.NE.AND.EX P2, PT, RZ, UR39, PT, P2 ;  /* 0x00000027ff007c0c */ /* 0x000fe2000bf45320 */
[----:B------:R-:W-:Y:S01]  /*5170*/  UISETP.NE.AND.EX UP1, UPT, UR45, URZ, UPT, UP1 ;  /* 0x000000ff2d00728c */ /* 0x000fe2000bf25310 */
[----:B------:R-:W-:Y:S04]  /*5180*/  PLOP3.LUT P1, PT, PT, PT, UP2, 0x80, 0x8 ;  /* 0x000000000008781c */ /* 0x000fe80003f2f028 */
[----:B------:R-:W-:Y:S06]  /*5190*/  @UP2 UPLOP3.LUT UP0, UPT, UPT, UPT, UP1, 0x80, 0x8 ;  /* 0x000000000008289c */ /* 0x000fec0003f0f010 */
[----:B------:R-:W-:Y:S01]  /*51a0*/  PLOP3.LUT P0, PT, PT, PT, UP0, 0x80, 0x8 ;  /* 0x000000000008781c */ /* 0x000fe20003f0f008 */
[----:B------:R-:W-:Y:S01]  /*51b0*/  @!UPT UIADD3 URZ, UPT, UPT, URZ, URZ, URZ ;  /* 0x000000fffffff290 */ /* 0x000fe2000fffe0ff */
[----:B------:R-:W-:Y:S11]  /*51c0*/  BRA.U !UP1, `(.L_x_85) ;  /* 0x0000000109387547 */ /* 0x000ff6000b800000 */
[----:B------:R-:W-:Y:S01]  /*51d0*/  UISETP.NE.U32.AND UP0, UPT, UR38, URZ, UPT ;  /* 0x000000ff2600728c */ /* 0x000fe2000bf05070 */
[----:B------:R-:W-:Y:S02]  /*51e0*/  HFMA2 R0, -RZ, RZ, 0, 5.9604644775390625e-08 ;  /* 0x00000001ff007431 */ /* 0x000fe400000001ff */
[----:B------:R-:W-:Y:S01]  /*51f0*/  IMAD.MOV.U32 R91, RZ, RZ, 0x1 ;  /* 0x00000001ff5b7424 */ /* 0x000fe200078e00ff */
[----:B------:R-:W-:Y:S06]  /*5200*/  UISETP.NE.AND.EX UP0, UPT, UR39, URZ, UPT, UP0 ;  /* 0x000000ff2700728c */ /* 0x000fec000bf05300 */
[----:B------:R-:W-:Y:S05]  /*5210*/  PLOP3.LUT P3, PT, PT, PT, UP0, 0x80, 0x8 ;  /* 0x000000000008781c */ /* 0x000fea0003f6f008 */
[----:B------:R-:W1:Y:S01]  /*5220*/  @UP0 LDCU.64 UR6, c[0x0][0x888] ;  /* 0x00011100ff0607ac */ /* 0x000e620008000a00 */
[----:B------:R-:W-:Y:S07]  /*5230*/  @UP0 UIMAD UR4, UR36, UR44, URZ ;  /* 0x0000002c240402a4 */ /* 0x000fee000f8e02ff */
[----:B------:R-:W-:Y:S01]  /*5240*/  @!P3 PRMT R91, R0, 0x7610, R91 ;  /* 0x00007610005bb816 */ /* 0x000fe2000000005b */
[----:B-1----:R-:W-:Y:S03]  /*5250*/  @UP0 UIMAD.WIDE UR6, UR4, 0x4, UR6 ;  /* 0x00000004040608a5 */ /* 0x002fe6000f8e0206 */
[----:B------:R-:W1:Y:S03]  /*5260*/  @!UP0 LDCU UR4, c[0x0][0x880] ;  /* 0x00011000ff0487ac */ /* 0x000e660008000800 */
[----:B------:R-:W-:Y:S01]  /*5270*/  IMAD.U32 R2, RZ, RZ, UR6 ;  /* 0x00000006ff027e24 */ /* 0x000fe2000f8e00ff */
[----:B------:R-:W-:Y:S05]  /*5280*/  MOV R3, UR7 ;  /* 0x0000000700037c02 */ /* 0x000fea0008000f00 */
[----:B-----5:R2:W5:Y:S02]  /*5290*/  @P3 LDG.E R50, desc[UR46][R2.64] ;  /* 0x0000002e02323981 */ /* 0x020564000c1e1900 */
[----:B-12---:R-:W-:Y:S02]  /*52a0*/  @!P3 IMAD.U32 R50, RZ, RZ, UR4 ;  /* 0x00000004ff32be24 */ /* 0x006fe4000f8e00ff */
.L_x_85:
[----:B------:R-:W-:Y:S05]  /*52b0*/  @!P4 BRA `(.L_x_86) ;  /* 0x000000000020c947 */ /* 0x000fea0003800000 */
[----:B------:R-:W-:Y:S04]  /*52c0*/  ISETP.NE.U32.AND P3, PT, R84, RZ, PT ;  /* 0x000000ff5400720c */ /* 0x000fe80003f65070 */
[----:B------:R-:W-:Y:S11]  /*52d0*/  ISETP.NE.AND.EX P3, PT, R85, RZ, PT, P3 ;  /* 0x000000ff5500720c */ /* 0x000ff60003f65330 */
[----:B------:R-:W-:Y:S02]  /*52e0*/  @!UPT UIADD3 URZ, UPT, UPT, URZ, URZ, URZ ;  /* 0x000000fffffff290 */ /* 0x000fe4000fffe0ff */
[----:B------:R-:W1:Y:S01]  /*52f0*/  @P3 LDC.64 R2, c[0x0][0x8a8] ;  /* 0x00022a00ff023b82 */ /* 0x000e620000000a00 */
[----:B------:R-:W-:Y:S04]  /*5300*/  @P3 IMAD R0, R86, UR36, RZ ;  /* 0x0000002456003c24 */ /* 0x000fe8000f8e02ff */
[----:B-1----:R-:W-:Y:S05]  /*5310*/  @P3 IMAD.WIDE R2, R0, 0x4, R2 ;  /* 0x0000000400023825 */ /* 0x002fea00078e0202 */
[----:B-----5:R1:W5:Y:S02]  /*5320*/  @P3 LDG.E R47, desc[UR46][R2.64] ;  /* 0x0000002e022f3981 */ /* 0x020364000c1e1900 */
[----:B-1----:R-:W2:Y:S02]  /*5330*/  @!P3 LDC R47, c[0x0][0x8a0] ;  /* 0x00022800ff2fbb82 */ /* 0x002ea40000000800 */
.L_x_86:
[----:B-----5:R-:W-:Y:S01]  /*5340*/  ISETP.NE.AND P4, PT, R50, RZ, PT ;  /* 0x000000ff3200720c */ /* 0x020fe20003f85270 */
[----:B------:R-:W-:Y:S01]  /*5350*/  BSSY B1, `(.L_x_87) ;  /* 0x0000042000017945 */ /* 0x000fe20003800000 */
[----:B------:R-:W-:Y:S01]  /*5360*/  SEL R9, RZ, 0xffffffff, P2 ;  /* 0xffffffffff097807 */ /* 0x000fe20001000000 */
[----:B------:R-:W-:Y:S01]  /*5370*/  IMAD.MOV.U32 R55, RZ, RZ, 0x1 ;  /* 0x00000001ff377424 */ /* 0x000fe200078e00ff */
[----:B------:R-:W-:Y:S02]  /*5380*/  LOP3.LUT P3, RZ, R91, 0xff, RZ, 0xc0, !PT ;  /* 0x000000ff5bff7812 */ /* 0x000fe4000786c0ff */
[----:B------:R-:W-:Y:S02]  /*5390*/  CS2R R62, SRZ ;  /* 0x00000000003e7805 */ /* 0x000fe4000001ff00 */
[----:B------:R-:W-:Y:S02]  /*53a0*/  @P1 SEL R2, RZ, 0xffffffff, P4 ;  /* 0xffffffffff021807 */ /* 0x000fe40002000000 */
[----:B------:R-:W-:Y:S02]  /*53b0*/  CS2R R60, SRZ ;  /* 0x00000000003c7805 */ /* 0x000fe4000001ff00 */
[----:B------:R-:W-:Y:S02]  /*53c0*/  LEA R0, R100, UR49, 0x3 ;  /* 0x0000003164007c11 */ /* 0x000fe4000f8e18ff */
[----:B------:R-:W-:Y:S02]  /*53d0*/  CS2R R58, SRZ ;  /* 0x00000000003a7805 */ /* 0x000fe4000001ff00 */
[----:B------:R-:W-:Y:S02]  /*53e0*/  @P0 SEL R2, R9, R2, !P3 ;  /* 0x0000000209020207 */ /* 0x000fe40005800000 */
[----:B------:R-:W-:Y:S02]  /*53f0*/  CS2R R56, SRZ ;  /* 0x0000000000387805 */ /* 0x000fe4000001ff00 */
[----:B------:R-:W-:Y:S02]  /*5400*/  LEA R108, R44, UR49, 0x3 ;  /* 0x000000312c6c7c11 */ /* 0x000fe4000f8e18ff */
[----:B------:R-:W-:Y:S02]  /*5410*/  @P1 LOP3.LUT R2, R2, 0x1, RZ, 0xc0, !PT ;  /* 0x0000000102021812 */ /* 0x000fe400078ec0ff */
[----:B------:R-:W-:Y:S02]  /*5420*/  SHF.L.U32 R7, R102, 0x1f, RZ ;  /* 0x0000001f66077819 */ /* 0x000fe400000006ff */
[----:B------:R-:W-:Y:S02]  /*5430*/  ISETP.NE.U32.OR P6, PT, R2, 0x1, !P1 ;  /* 0x000000010200780c */ /* 0x000fe40004fc5470 */
[----:B------:R-:W-:Y:S02]  /*5440*/  PLOP3.LUT P2, PT, PT, PT, UP1, 0x80, 0x8 ;  /* 0x000000000008781c */ /* 0x000fe40003f4f018 */
[C---:B------:R-:W-:Y:S02]  /*5450*/  LEA.HI R5, R44.reuse, R44, RZ, 0x1 ;  /* 0x0000002c2c057211 */ /* 0x040fe400078f08ff */
[----:B------:R-:W-:Y:S02]  /*5460*/  SEL R2, RZ, 0xffffffff, P4 ;  /* 0xffffffffff027807 */ /* 0x000fe40002000000 */
[----:B------:R-:W-:Y:S01]  /*5470*/  P2R R64, PR, RZ, 0x40 ;  /* 0x00000040ff407803 */ /* 0x000fe20000000000 */
[C---:B------:R-:W-:Y:S01]  /*5480*/  IMAD.SHL.U32 R3, R5.reuse, 0x40, RZ ;  /* 0x0000004005037824 */ /* 0x040fe200078e00ff */
[----:B------:R-:W-:Y:S03]  /*5490*/  LOP3.LUT R5, R5, 0xffe, RZ, 0xc0, !PT ;  /* 0x00000ffe05057812 */ /* 0x000fe600078ec0ff */
[----:B------:R-:W-:Y:S02]  /*54a0*/  @P6 SHF.L.U32 R11, R99, 0x1f, RZ ;  /* 0x0000001f630b6819 */ /* 0x000fe400000006ff */
[----:B------:R-:W-:Y:S01]  /*54b0*/  @P2 SEL R2, R9, R2, !P3 ;  /* 0x0000000209022207 */ /* 0x000fe20005800000 */
[----:B------:R-:W-:Y:S01]  /*54c0*/  IMAD.IADD R48, R44, 0x1, -R5 ;  /* 0x000000012c307824 */ /* 0x000fe200078e0a05 */
[----:B------:R-:W1:Y:S01]  /*54d0*/  @P6 SYNCS.PHASECHK.TRANS64.TRYWAIT P1, [R0+URZ+0x50], R11 ;  /* 0x0000500b000065a7 */ /* 0x000e6200080211ff */
[----:B------:R-:W-:Y:S02]  /*54e0*/  LOP3.LUT R3, R3, 0xffffff80, RZ, 0xc0, !PT ;  /* 0xffffff8003037812 */ /* 0x000fe400078ec0ff */
[----:B------:R-:W-:Y:S03]  /*54f0*/  LOP3.LUT R2, R2, 0x1, RZ, 0xc0, !PT ;  /* 0x0000000102027812 */ /* 0x000fe600078ec0ff */
[----:B------:R-:W-:Y:S01]  /*5500*/  IMAD.IADD R3, R46, 0x1, R3 ;  /* 0x000000012e037824 */ /* 0x000fe200078e0203 */
[----:B------:R-:W-:Y:S03]  /*5510*/  ISETP.NE.U32.AND P5, PT, R2, 0x1, PT ;  /* 0x000000010200780c */ /* 0x000fe60003fa5070 */
[----:B------:R-:W-:Y:S01]  /*5520*/  IMAD R48, R48, 0x100000, R3 ;  /* 0x0010000030307824 */ /* 0x000fe200078e0203 */
[----:B------:R-:W-:Y:S01]  /*5530*/  P2R R72, PR, RZ, 0x20 ;  /* 0x00000020ff487803 */ /* 0x000fe20000000000 */
[----:B------:R3:W4:Y:S01]  /*5540*/  SYNCS.PHASECHK.TRANS64.TRYWAIT P0, [R108+URZ+0xa0], R7 ;  /* 0x0000a0076c0075a7 */ /* 0x00072200080011ff */
[----:B-1----:R-:W-:Y:S01]  /*5550*/  @P6 SEL R55, RZ, 0x1, !P1 ;  /* 0x00000001ff376807 */ /* 0x002fe20004800000 */
[----:B---3--:R-:W-:Y:S06]  /*5560*/  @!P6 BRA `(.L_x_88) ;  /* 0x000000000080e947 */ /* 0x008fec0003800000 */
[----:B------:R-:W-:Y:S01]  /*5570*/  @P5 IMAD R4, R100, 0x1000, R95 ;  /* 0x0000100064045824 */ /* 0x000fe200078e025f */
[----:B------:R-:W-:Y:S01]  /*5580*/  ISETP.NE.AND P1, PT, R55, RZ, PT ;  /* 0x000000ff3700720c */ /* 0x000fe20003f25270 */
[----:B------:R-:W-:Y:S01]  /*5590*/  BSSY B0, `(.L_x_89) ;  /* 0x000000b000007945 */ /* 0x000fe20003800000 */
[----:B------:R-:W-:Y:S01]  /*55a0*/  CS2R R58, SRZ ;  /* 0x00000000003a7805 */ /* 0x000fe2000001ff00 */
[----:B------:R-:W-:Y:S01]  /*55b0*/  @P5 VIADD R2, R4, UR49 ;  /* 0x0000003104025c36 */ /* 0x000fe20008000000 */
[----:B------:R-:W-:Y:S02]  /*55c0*/  CS2R R56, SRZ ;  /* 0x0000000000387805 */ /* 0x000fe4000001ff00 */
[----:B------:R-:W-:Y:S02]  /*55d0*/  CS2R R62, SRZ ;  /* 0x00000000003e7805 */ /* 0x000fe4000001ff00 */
[----:B------:R-:W-:Y:S01]  /*55e0*/  CS2R R60, SRZ ;  /* 0x00000000003c7805 */ /* 0x000fe2000001ff00 */
[----:B------:R-:W-:Y:S04]  /*55f0*/  @P5 IMAD R2, R103, -0x10, R2 ;  /* 0xfffffff067025824 */ /* 0x000fe800078e0202 */
[----:B------:R-:W-:Y:S05]  /*5600*/  @P1 BRA `(.L_x_90) ;  /* 0x00000000000c1947 */ /* 0x000fea0003800000 */
[----:B------:R-:W-:Y:S04]  /*5610*/  SHF.L.U32 R3, R99, 0x1f, RZ ;  /* 0x0000001f63037819 */ /* 0x000fe800000006ff */
[----:B------:R-:W1:Y:S02]  /*5620*/  SYNCS.PHASECHK.TRANS64.TRYWAIT P1, [R0+URZ+0x50], R3 ;  /* 0x00005003000075a7 */ /* 0x000e6400080211ff */
[----:B-1----:R-:W-:Y:S05]  /*5630*/  @!P1 BRA `(.L_x_91) ;  /* 0x0000002400289947 */ /* 0x002fea0003800000 */
.L_x_90:
[----:B------:R-:W-:Y:S05]  /*5640*/  BSYNC B0 ;  /* 0x0000000000007941 */ /* 0x000fea0003800000 */
.L_x_89:
[----:B------:R-:W-:Y:S01]  /*5650*/  ISETP.NE.AND P1, PT, R72, RZ, PT ;  /* 0x000000ff4800720c */ /* 0x000fe20003f25270 */
[----:B-1----:R-:W-:Y:S02]  /*5660*/  VIADD R3, R0, 0x60 ;  /* 0x0000006000037836 */ /* 0x002fe40000000000 */
[----:B------:R-:W-:Y:S02]  /*5670*/  IMAD.U32 R0, RZ, RZ, UR37 ;  /* 0x00000025ff007e24 */ /* 0x000fe4000f8e00ff */
[----:B------:R-:W-:Y:S03]  /*5680*/  VIADD R100, R100, 0x1 ;  /* 0x0000000164647836 */ /* 0x000fe60000000000 */
[----:B------:R-:W-:Y:S05]  /*5690*/  PRMT R0, R0, 0x654, R3 ;  /* 0x0000065400007816 */ /* 0x000fea0000000003 */
[----:B------:R1:W3:Y:S04]  /*56a0*/  @P1 LDS.128 R56, [R4+UR49+0x200] ;  /* 0x0002003104381984 */ /* 0x0002e80008000c00 */
[----:B------:R1:W1:Y:S01]  /*56b0*/  @P1 LDS.128 R60, [R2+0x210] ;  /* 0x00021000023c1984 */ /* 0x0002620000000c00 */
[C---:B------:R-:W-:Y:S01]  /*56c0*/  ISETP.NE.AND P1, PT, R100.reuse, 0x2, PT ;  /* 0x000000026400780c */ /* 0x040fe20003f25270 */
[----:B------:R-:W-:Y:S01]  /*56d0*/  @!PT LDS RZ, [RZ] ;  /* 0x00000000fffff984 */ /* 0x000fe20000000800 */
[----:B------:R-:W-:Y:S01]  /*56e0*/  @!PT LDS RZ, [RZ] ;  /* 0x00000000fffff984 */ /* 0x000fe20000000800 */
[----:B------:R-:W-:Y:S01]  /*56f0*/  @!PT LDS RZ, [RZ] ;  /* 0x00000000fffff984 */ /* 0x000fe20000000800 */
[----:B------:R-:W-:Y:S01]  /*5700*/  @!PT LDS RZ, [RZ] ;  /* 0x00000000fffff984 */ /* 0x000fe20000000800 */
[----:B------:R5:W-:Y:S06]  /*5710*/  MEMBAR.ALL.CTA ;  /* 0x0000000000007992 */ /* 0x000bec0000008000 */
[----:B-----5:R-:W5:Y:S01]  /*5720*/  FENCE.VIEW.ASYNC.S ;  /* 0x00000000000073c6 */ /* 0x020f620000000000 */
[----:B------:R-:W-:Y:S01]  /*5730*/  SEL R100, R100, RZ, P1 ;  /* 0x000000ff64647207 */ /* 0x000fe20000800000 */
[----:B-----5:R5:W-:Y:S02]  /*5740*/  SYNCS.ARRIVE.TRANS64.RED.A1T0 RZ, [R0+URZ], RZ ;  /* 0x000000ff00ff79a7 */ /* 0x020be400081004ff */
[----:B-----5:R-:W-:Y:S04]  /*5750*/  SEL R0, RZ, 0x1, P1 ;  /* 0x00000001ff007807 */ /* 0x020fe80000800000 */
[----:B---3--:R-:W-:Y:S02]  /*5760*/  LOP3.LUT R99, R99, R0, RZ, 0x3c, !PT ;  /* 0x0000000063637212 */ /* 0x008fe400078e3cff */
.L_x_88:
[----:B------:R-:W-:Y:S05]  /*5770*/  BSYNC B1 ;  /* 0x0000000000017941 */ /* 0x000fea0003800000 */
.L_x_87:
[----:B------:R-:W-:Y:S04]  /*5780*/  SHF.R.U32.HI R3, RZ, 0x15, R48 ;  /* 0x00000015ff037819 */ /* 0x000fe80000011630 */
[----:B------:R-:W-:Y:S01]  /*5790*/  LOP3.LUT P1, RZ, R3, 0x3, R96, 0x48, !PT ;  /* 0x0000000303ff7812 */ /* 0x000fe20007824860 */
[----:B------:R-:W-:Y:S01]  /*57a0*/  @!UPT UIADD3 URZ, UPT, UPT, URZ, URZ, URZ ;  /* 0x000000fffffff290 */ /* 0x000fe2000fffe0ff */
[----:B----4-:R-:W-:Y:S11]  /*57b0*/  @P0 BRA `(.L_x_92) ;  /* 0x0000000000080947 */ /* 0x010ff60003800000 */
[----:B------:R-:W3:Y:S02]  /*57c0*/  SYNCS.PHASECHK.TRANS64.TRYWAIT P0, [R108+URZ+0xa0], R7 ;  /* 0x0000a0076c0075a7 */ /* 0x000ee400080011ff */
[----:B---3--:R-:W-:Y:S05]  /*57d0*/  @!P0 BRA `(.L_x_93) ;  /* 0x0000002000d48947 */ /* 0x008fea0003800000 */
.L_x_92:
[----:B------:R-:W-:Y:S05]  /*57e0*/  @!P1 BRA `(.L_x_94) ;  /* 0x0000000000409947 */ /* 0x000fea0003800000 */
[----:B------:R-:W4:Y:S01]  /*57f0*/  LDCU.64 UR8, c[0x4][0x70] ;  /* 0x01000e00ff0877ac */ /* 0x000f220008000a00 */
[----:B------:R-:W-:Y:S01]  /*5800*/  MOV R3, 0x0 ;  /* 0x0000000000037802 */ /* 0x000fe20000000f00 */
[----:B------:R-:W-:Y:S02]  /*5810*/  HFMA2 R12, -RZ, RZ, 0, 5.9604644775390625e-08 ;  /* 0x00000001ff0c7431 */ /* 0x000fe400000001ff */
[----:B------:R-:W-:Y:S02]  /*5820*/  IMAD.MOV.U32 R8, RZ, RZ, 0x192 ;  /* 0x00000192ff087424 */ /* 0x000fe400078e00ff */
[----:B------:R-:W-:Y:S01]  /*5830*/  IMAD.MOV.U32 R13, RZ, RZ, RZ ;  /* 0x000000ffff0d7224 */ /* 0x000fe200078e00ff */
[----:B------:R-:W3:Y:S01]  /*5840*/  LDCU.64 UR6, c[0x4][0x78] ;  /* 0x01000f00ff0677ac */ /* 0x000ee20008000a00 */
[----:B-1----:R-:W1:Y:S01]  /*5850*/  LDC.64 R2, c[0x4][R3] ;  /* 0x0100000003027b82 */ /* 0x002e620000000a00 */
[----:B------:R-:W5:Y:S01]  /*5860*/  LDCU.64 UR4, c[0x4][0x10] ;  /* 0x01000200ff0477ac */ /* 0x000f620008000a00 */
[----:B----4-:R-:W-:Y:S01]  /*5870*/  MOV R5, UR9 ;  /* 0x0000000900057c02 */ /* 0x010fe20008000f00 */
[----:B------:R-:W-:Y:S01]  /*5880*/  IMAD.U32 R4, RZ, RZ, UR8 ;  /* 0x00000008ff047e24 */ /* 0x000fe2000f8e00ff */
[----:B---3--:R-:W-:Y:S01]  /*5890*/  MOV R7, UR7 ;  /* 0x0000000700077c02 */ /* 0x008fe20008000f00 */
[----:B------:R-:W-:Y:S01]  /*58a0*/  IMAD.U32 R6, RZ, RZ, UR6 ;  /* 0x00000006ff067e24 */ /* 0x000fe2000f8e00ff */
[----:B-----5:R-:W-:Y:S01]  /*58b0*/  MOV R11, UR5 ;  /* 0x00000005000b7c02 */ /* 0x020fe20008000f00 */
[----:B------:R-:W-:Y:S02]  /*58c0*/  IMAD.U32 R10, RZ, RZ, UR4 ;  /* 0x00000004ff0a7e24 */ /* 0x000fe4000f8e00ff */
[----:B------:R-:W-:Y:S07]  /*58d0*/  LEPC R20, `(.L_x_94) ;  /* 0x000000001014794e */ /* 0x000fee0000000000 */
[----:B-12---:R-:W-:Y:S05]  /*58e0*/  CALL.ABS.NOINC R2 ;  /* 0x0000000002007343 */ /* 0x006fea0003c00000 */
.L_x_94:
[----:B------:R-:W-:Y:S05]  /*58f0*/  WARPSYNC.ALL ;  /* 0x0000000000007948 */ /* 0x000fea0003800000 */
[----:B------:R-:W-:Y:S01]  /*5900*/  R2UR UR4, R48 ;  /* 0x00000000300472ca */ /* 0x000fe200000e0000 */
[----:B------:R-:W-:Y:S01]  /*5910*/  BSSY.RECONVERGENT B0, `(.L_x_95) ;  /* 0x00000a0000007945 */ /* 0x000fe20003800200 */
[C---:B------:R-:W-:Y:S02]  /*5920*/  SHF.L.U32 R51, R56.reuse, 0x10, RZ ;  /* 0x0000001038337819 */ /* 0x040fe400000006ff */
[C---:B------:R-:W-:Y:S02]  /*5930*/  PRMT R49, R56.reuse, 0x8880, RZ ;  /* 0x0000888038317816 */ /* 0x040fe400000000ff */
[----:B------:R-:W-:Y:S02]  /*5940*/  SHF.R.S32.HI R51, RZ, 0x18, R51 ;  /* 0x00000018ff337819 */ /* 0x000fe40000011433 */
[----:B------:R-:W-:Y:S02]  /*5950*/  SHF.L.U32 R52, R56, 0x8, RZ ;  /* 0x0000000838347819 */ /* 0x000fe400000006ff */
[C---:B------:R-:W-:Y:S02]  /*5960*/  PRMT R54, R58.reuse, 0x8880, RZ ;  /* 0x000088803a367816 */ /* 0x040fe400000000ff */
[----:B------:R-:W-:Y:S01]  /*5970*/  SHF.L.U32 R53, R58, 0x8, RZ ;  /* 0x000000083a357819 */ /* 0x000fe200000006ff */
[----:B-1-3--:R-:W-:Y:S01]  /*5980*/  LDTM.16dp32bit_t0_t15.x32 R4, tmem[UR4] ;  /* 0x00000004000479ee */ /* 0x00afe20008a80000 */
[----:B------:R-:W2:Y:S01]  /*5990*/  LDTM.16dp32bit_t16_t31.x32 R4, tmem[UR4+0x20] ;  /* 0x00002004000479ee */ /* 0x000ea20008aa0000 */
[----:B------:R-:W-:Y:S02]  /*59a0*/  ISETP.NE.AND P6, PT, R64, RZ, PT ;  /* 0x000000ff4000720c */ /* 0x000fe40003fc5270 */
[----:B------:R-:W-:Y:S02]  /*59b0*/  IADD3 R74, PT, PT, R95, UR49, RZ ;  /* 0x000000315f4a7c10 */ /* 0x000fe4000fffe0ff */
[----:B------:R-:W-:Y:S02]  /*59c0*/  SHF.L.U32 R73, R97, 0x4, RZ ;  /* 0x0000000461497819 */ /* 0x000fe400000006ff */
[----:B------:R-:W-:Y:S02]  /*59d0*/  SHF.R.S32.HI R53, RZ, 0x18, R53 ;  /* 0x00000018ff357819 */ /* 0x000fe40000011435 */
[----:B------:R-:W-:Y:S02]  /*59e0*/  IADD3 R112, PT, PT, R74, R73, RZ ;  /* 0x000000494a707210 */ /* 0x000fe40007ffe0ff */
[----:B------:R-:W-:Y:S01]  /*59f0*/  ISETP.NE.AND P0, PT, R105, RZ, PT ;  /* 0x000000ff6900720c */ /* 0x000fe20003f05270 */
[C---:B--2---:R-:W-:Y:S02]  /*5a00*/  IMAD R0, R47.reuse, R4, RZ ;  /* 0x000000042f007224 */ /* 0x044fe400078e02ff */
[----:B------:R-:W-:Y:S02]  /*5a10*/  IMAD R2, R47, R5, RZ ;  /* 0x000000052f027224 */ /* 0x000fe400078e02ff */
[----:B------:R-:W-:Y:S01]  /*5a20*/  IMAD R0, R49, R50, R0 ;  /* 0x0000003231007224 */ /* 0x000fe200078e0200 */
[----:B------:R-:W-:Y:S01]  /*5a30*/  SHF.R.S32.HI R49, RZ, 0x18, R52 ;  /* 0x00000018ff317819 */ /* 0x000fe20000011434 */
[----:B------:R-:W-:Y:S01]  /*5a40*/  IMAD R3, R47, R6, RZ ;  /* 0x000000062f037224 */ /* 0x000fe200078e02ff */
[----:B------:R-:W-:Y:S01]  /*5a50*/  SHF.L.U32 R52, R57, 0x10, RZ ;  /* 0x0000001039347819 */ /* 0x000fe200000006ff */
[-C--:B------:R-:W-:Y:S01]  /*5a60*/  IMAD R2, R51, R50.reuse, R2 ;  /* 0x0000003233027224 */ /* 0x080fe200078e0202 */
[----:B------:R-:W-:Y:S01]  /*5a70*/  SHF.R.S32.HI R51, RZ, 0x18, R56 ;  /* 0x00000018ff337819 */ /* 0x000fe20000011438 */
[----:B------:R-:W-:Y:S02]  /*5a80*/  IMAD R7, R47, R7, RZ ;  /* 0x000000072f077224 */ /* 0x000fe400078e02ff */
[-C--:B------:R-:W-:Y:S01]  /*5a90*/  IMAD R3, R49, R50.reuse, R3 ;  /* 0x0000003231037224 */ /* 0x080fe200078e0203 */
[----:B------:R-:W-:Y:S01]  /*5aa0*/  PRMT R49, R57, 0x8880, RZ ;  /* 0x0000888039317816 */ /* 0x000fe200000000ff */
[----:B------:R-:W-:Y:S01]  /*5ab0*/  IMAD R7, R51, R50, R7 ;  /* 0x0000003233077224 */ /* 0x000fe200078e0207 */
[----:B------:R-:W-:Y:S01]  /*5ac0*/  SHF.R.S32.HI R51, RZ, 0x18, R52 ;  /* 0x00000018ff337819 */ /* 0x000fe20000011434 */
[----:B------:R-:W-:Y:S02]  /*5ad0*/  IMAD R4, R47, R8, RZ ;  /* 0x000000082f047224 */ /* 0x000fe400078e02ff */
[----:B------:R-:W-:Y:S01]  /*5ae0*/  IMAD.SHL.U32 R52, R57, 0x100, RZ ;  /* 0x0000010039347824 */ /* 0x000fe200078e00ff */
[----:B------:R-:W-:Y:S01]  /*5af0*/  I2IP.S8.S32.SAT R65, R7, R3, RZ ;  /* 0x0000000307417239 */ /* 0x000fe200000014ff */
[----:B------:R-:W-:Y:S02]  /*5b00*/  IMAD R5, R47, R9, RZ ;  /* 0x000000092f057224 */ /* 0x000fe400078e02ff */
[----:B------:R-:W-:Y:S01]  /*5b10*/  IMAD R4, R49, R50, R4 ;  /* 0x0000003231047224 */ /* 0x000fe200078e0204 */
[----:B------:R-:W-:Y:S01]  /*5b20*/  SHF.R.S32.HI R49, RZ, 0x18, R52 ;  /* 0x00000018ff317819 */ /* 0x000fe20000011434 */
[----:B------:R-:W-:Y:S01]  /*5b30*/  IMAD R6, R47, R10, RZ ;  /* 0x0000000a2f067224 */ /* 0x000fe200078e02ff */
[----:B------:R-:W-:Y:S01]  /*5b40*/  I2IP.S8.S32.SAT R64, R2, R0, R65 ;  /* 0x0000000002407239 */ /* 0x000fe20000001441 */
[-C--:B------:R-:W-:Y:S01]  /*5b50*/  IMAD R5, R51, R50.reuse, R5 ;  /* 0x0000003233057224 */ /* 0x080fe200078e0205 */
[----:B------:R-:W-:Y:S01]  /*5b60*/  SHF.L.U32 R52, R58, 0x10, RZ ;  /* 0x000000103a347819 */ /* 0x000fe200000006ff */
[----:B------:R-:W-:Y:S01]  /*5b70*/  IMAD R11, R47, R11, RZ ;  /* 0x0000000b2f0b7224 */ /* 0x000fe200078e02ff */
[----:B------:R-:W-:Y:S01]  /*5b80*/  SHF.R.S32.HI R51, RZ, 0x18, R57 ;  /* 0x00000018ff337819 */ /* 0x000fe20000011439 */
[----:B------:R-:W-:Y:S01]  /*5b90*/  IMAD R6, R49, R50, R6 ;  /* 0x0000003231067224 */ /* 0x000fe200078e0206 */
[----:B------:R-:W-:Y:S01]  /*5ba0*/  SHF.R.S32.HI R52, RZ, 0x18, R52 ;  /* 0x00000018ff347819 */ /* 0x000fe20000011434 */
[C---:B------:R-:W-:Y:S02]  /*5bb0*/  IMAD R8, R47.reuse, R12, RZ ;  /* 0x0000000c2f087224 */ /* 0x040fe400078e02ff */
[----:B------:R-:W-:Y:S02]  /*5bc0*/  IMAD.MOV.U32 R49, RZ, RZ, R54 ;  /* 0x000000ffff317224 */ /* 0x000fe400078e0036 */
[----:B------:R-:W-:Y:S02]  /*5bd0*/  IMAD R9, R47, R13, RZ ;  /* 0x0000000d2f097224 */ /* 0x000fe400078e02ff */
[----:B------:R-:W-:Y:S01]  /*5be0*/  IMAD R11, R51, R50, R11 ;  /* 0x00000032330b7224 */ /* 0x000fe200078e020b */
[----:B------:R-:W-:Y:S01]  /*5bf0*/  SHF.R.S32.HI R51, RZ, 0x18, R58 ;  /* 0x00000018ff337819 */ /* 0x000fe2000001143a */
[----:B------:R-:W-:Y:S02]  /*5c00*/  IMAD R10, R47, R14, RZ ;  /* 0x0000000e2f0a7224 */ /* 0x000fe400078e02ff */
[----:B------:R-:W-:Y:S01]  /*5c10*/  IMAD R8, R49, R50, R8 ;  /* 0x0000003231087224 */ /* 0x000fe200078e0208 */
[----:B------:R-:W-:Y:S01]  /*5c20*/  I2IP.S8.S32.SAT R65, R11, R6, RZ ;  /* 0x000000060b417239 */ /* 0x000fe200000014ff */
[----:B------:R-:W-:Y:S01]  /*5c30*/  IMAD R15, R47, R15, RZ ;  /* 0x0000000f2f0f7224 */ /* 0x000fe200078e02ff */
[----:B------:R-:W-:Y:S01]  /*5c40*/  PRMT R49, R59, 0x8880, RZ ;  /* 0x000088803b317816 */ /* 0x000fe200000000ff */
[----:B------:R-:W-:Y:S01]  /*5c50*/  IMAD R9, R52, R50, R9 ;  /* 0x0000003234097224 */ /* 0x000fe200078e0209 */
[----:B------:R-:W-:Y:S01]  /*5c60*/  I2IP.S8.S32.SAT R65, R5, R4, R65 ;  /* 0x0000000405417239 */ /* 0x000fe20000001441 */
[-C--:B------:R-:W-:Y:S01]  /*5c70*/  IMAD R10, R53, R50.reuse, R10 ;  /* 0x00000032350a7224 */ /* 0x080fe200078e020a */
[----:B------:R-:W-:Y:S01]  /*5c80*/  SHF.L.U32 R53, R59, 0x8, RZ ;  /* 0x000000083b357819 */ /* 0x000fe200000006ff */
[----:B------:R-:W-:Y:S01]  /*5c90*/  IMAD R15, R51, R50, R15 ;  /* 0x00000032330f7224 */ /* 0x000fe200078e020f */
[----:B------:R-:W-:Y:S01]  /*5ca0*/  SHF.L.U32 R51, R59, 0x10, RZ ;  /* 0x000000103b337819 */ /* 0x000fe200000006ff */
[C---:B------:R-:W-:Y:S01]  /*5cb0*/  IMAD R12, R47.reuse, R16, RZ ;  /* 0x000000102f0c7224 */ /* 0x040fe200078e02ff */
[----:B------:R-:W-:Y:S01]  /*5cc0*/  SHF.R.S32.HI R53, RZ, 0x18, R53 ;  /* 0x00000018ff357819 */ /* 0x000fe20000011435 */
[C---:B------:R-:W-:Y:S01]  /*5cd0*/  IMAD R13, R47.reuse, R17, RZ ;  /* 0x000000112f0d7224 */ /* 0x040fe200078e02ff */
[----:B------:R-:W-:Y:S01]  /*5ce0*/  SHF.R.S32.HI R51, RZ, 0x18, R51 ;  /* 0x00000018ff337819 */ /* 0x000fe20000011433 */
[----:B------:R-:W-:Y:S01]  /*5cf0*/  IMAD R14, R47, R18, RZ ;  /* 0x000000122f0e7224 */ /* 0x000fe200078e02ff */
[----:B------:R-:W-:Y:S01]  /*5d00*/  I2IP.S8.S32.SAT R66, R15, R10, RZ ;  /* 0x0000000a0f427239 */ /* 0x000fe200000014ff */
[----:B------:R-:W-:Y:S01]  /*5d10*/  IMAD R12, R49, R50, R12 ;  /* 0x00000032310c7224 */ /* 0x000fe200078e020c */
[----:B------:R-:W-:Y:S01]  /*5d20*/  SHF.R.S32.HI R49, RZ, 0x18, R59 ;  /* 0x00000018ff317819 */ /* 0x000fe2000001143b */
[----:B------:R-:W-:Y:S01]  /*5d30*/  IMAD R19, R47, R19, RZ ;  /* 0x000000132f137224 */ /* 0x000fe200078e02ff */
[----:B------:R-:W-:Y:S01]  /*5d40*/  I2IP.S8.S32.SAT R66, R9, R8, R66 ;  /* 0x0000000809427239 */ /* 0x000fe20000001442 */
[-C--:B------:R-:W-:Y:S01]  /*5d50*/  IMAD R13, R51, R50.reuse, R13 ;  /* 0x00000032330d7224 */ /* 0x080fe200078e020d */
[C---:B------:R-:W-:Y:S01]  /*5d60*/  PRMT R51, R60.reuse, 0x8880, RZ ;  /* 0x000088803c337816 */ /* 0x040fe200000000ff */
[-C--:B------:R-:W-:Y:S01]  /*5d70*/  IMAD R14, R53, R50.reuse, R14 ;  /* 0x00000032350e7224 */ /* 0x080fe200078e020e */
[----:B------:R-:W-:Y:S01]  /*5d80*/  PRMT R53, R61, 0x8880, RZ ;  /* 0x000088803d357816 */ /* 0x000fe200000000ff */
[----:B------:R-:W-:Y:S01]  /*5d90*/  IMAD R19, R49, R50, R19 ;  /* 0x0000003231137224 */ /* 0x000fe200078e0213 */
[----:B------:R-:W-:Y:S01]  /*5da0*/  MOV R49, R51 ;  /* 0x0000003300317202 */ /* 0x000fe20000000f00 */
[----:B------:R-:W-:Y:S02]  /*5db0*/  IMAD R16, R47, R20, RZ ;  /* 0x000000142f107224 */ /* 0x000fe400078e02ff */
[C---:B------:R-:W-:Y:S01]  /*5dc0*/  IMAD.U32 R52, R60.reuse, 0x10000, RZ ;  /* 0x000100003c347824 */ /* 0x040fe200078e00ff */
[----:B------:R-:W-:Y:S01]  /*5dd0*/  I2IP.S8.S32.SAT R67, R19, R14, RZ ;  /* 0x0000000e13437239 */ /* 0x000fe200000014ff */
[----:B------:R-:W-:Y:S01]  /*5de0*/  IMAD R16, R49, R50, R16 ;  /* 0x0000003231107224 */ /* 0x000fe200078e0210 */
[----:B------:R-:W-:Y:S01]  /*5df0*/  SHF.L.U32 R49, R60, 0x8, RZ ;  /* 0x000000083c317819 */ /* 0x000fe200000006ff */
[C---:B------:R-:W-:Y:S01]  /*5e00*/  IMAD R17, R47.reuse, R21, RZ ;  /* 0x000000152f117224 */ /* 0x040fe200078e02ff */
[----:B------:R-:W-:Y:S01]  /*5e10*/  SHF.R.S32.HI R51, RZ, 0x18, R52 ;  /* 0x00000018ff337819 */ /* 0x000fe20000011434 */
[C---:B------:R-:W-:Y:S01]  /*5e20*/  IMAD R18, R47.reuse, R22, RZ ;  /* 0x000000162f127224 */ /* 0x040fe200078e02ff */
[----:B------:R-:W-:Y:S01]  /*5e30*/  SHF.R.S32.HI R49, RZ, 0x18, R49 ;  /* 0x00000018ff317819 */ /* 0x000fe20000011431 */
[----:B------:R-:W-:Y:S01]  /*5e40*/  IMAD R23, R47, R23, RZ ;  /* 0x000000172f177224 */ /* 0x000fe200078e02ff */
[----:B------:R-:W-:Y:S01]  /*5e50*/  I2IP.S8.S32.SAT R67, R13, R12, R67 ;  /* 0x0000000c0d437239 */ /* 0x000fe20000001443 */
[----:B------:R-:W-:Y:S01]  /*5e60*/  IMAD R17, R51, R50, R17 ;  /* 0x0000003233117224 */ /* 0x000fe200078e0211 */
[C---:B------:R-:W-:Y:S01]  /*5e70*/  SHF.L.U32 R52, R61.reuse, 0x10, RZ ;  /* 0x000000103d347819 */ /* 0x040fe200000006ff */
[----:B------:R-:W-:Y:S01]  /*5e80*/  IMAD.SHL.U32 R54, R61, 0x100, RZ ;  /* 0x000001003d367824 */ /* 0x000fe200078e00ff */
[----:B------:R-:W-:Y:S01]  /*5e90*/  SHF.R.S32.HI R51, RZ, 0x18, R60 ;  /* 0x00000018ff337819 */ /* 0x000fe2000001143c */
[----:B------:R-:W-:Y:S01]  /*5ea0*/  IMAD R20, R47, R24, RZ ;  /* 0x000000182f147224 */ /* 0x000fe200078e02ff */
[----:B------:R1:W-:Y:S01]  /*5eb0*/  STS.128 [R95+UR49+0x2200], R64 ;  /* 0x002200405f007988 */ /* 0x0003e20008000c31 */
[-C--:B------:R-:W-:Y:S01]  /*5ec0*/  IMAD R18, R49, R50.reuse, R18 ;  /* 0x0000003231127224 */ /* 0x080fe200078e0212 */
[----:B------:R-:W-:Y:S01]  /*5ed0*/  SHF.R.S32.HI R52, RZ, 0x18, R52 ;  /* 0x00000018ff347819 */ /* 0x000fe20000011434 */
[----:B------:R-:W-:Y:S01]  /*5ee0*/  IMAD R21, R47, R25, RZ ;  /* 0x000000192f157224 */ /* 0x000fe200078e02ff */
[----:B------:R-:W-:Y:S01]  /*5ef0*/  SHF.R.S32.HI R49, RZ, 0x18, R54 ;  /* 0x00000018ff317819 */ /* 0x000fe20000011436 */
[----:B------:R-:W-:Y:S01]  /*5f00*/  IMAD R23, R51, R50, R23 ;  /* 0x0000003233177224 */ /* 0x000fe200078e0217 */
[----:B------:R-:W-:Y:S01]  /*5f10*/  SHF.R.S32.HI R51, RZ, 0x18, R61 ;  /* 0x00000018ff337819 */ /* 0x000fe2000001143d */
[----:B------:R-:W-:Y:S01]  /*5f20*/  IMAD R22, R47, R26, RZ ;  /* 0x0000001a2f167224 */ /* 0x000fe200078e02ff */
[----:B------:R-:W-:Y:S01]  /*5f30*/  SHF.R.S32.HI R54, RZ, 0x18, R63 ;  /* 0x00000018ff367819 */ /* 0x000fe2000001143f */
[----:B------:R-:W-:Y:S01]  /*5f40*/  IMAD R20, R53, R50, R20 ;  /* 0x0000003235147224 */ /* 0x000fe200078e0214 */
[----:B------:R-:W-:Y:S01]  /*5f50*/  I2IP.S8.S32.SAT R68, R23, R18, RZ ;  /* 0x0000001217447239 */ /* 0x000fe200000014ff */
[----:B------:R-:W-:Y:S01]  /*5f60*/  IMAD R27, R47, R27, RZ ;  /* 0x0000001b2f1b7224 */ /* 0x000fe200078e02ff */
[----:B------:R-:W-:Y:S01]  /*5f70*/  SHF.L.U32 R53, R62, 0x8, RZ ;  /* 0x000000083e357819 */ /* 0x000fe200000006ff */
[-C--:B------:R-:W-:Y:S01]  /*5f80*/  IMAD R21, R52, R50.reuse, R21 ;  /* 0x0000003234157224 */ /* 0x080fe200078e0215 */
[C---:B------:R-:W-:Y:S01]  /*5f90*/  SHF.L.U32 R52, R62.reuse, 0x10, RZ ;  /* 0x000000103e347819 */ /* 0x040fe200000006ff */
[----:B------:R-:W-:Y:S01]  /*5fa0*/  IMAD R22, R49, R50, R22 ;  /* 0x0000003231167224 */ /* 0x000fe200078e0216 */
[----:B------:R-:W-:Y:S01]  /*5fb0*/  PRMT R49, R62, 0x8880, RZ ;  /* 0x000088803e317816 */ /* 0x000fe200000000ff */
[----:B------:R-:W-:Y:S01]  /*5fc0*/  IMAD R24, R47, R28, RZ ;  /* 0x0000001c2f187224 */ /* 0x000fe200078e02ff */
[----:B------:R-:W-:Y:S01]  /*5fd0*/  I2IP.S8.S32.SAT R68, R17, R16, R68 ;  /* 0x0000001011447239 */ /* 0x000fe20000001444 */
[----:B------:R-:W-:Y:S01]  /*5fe0*/  IMAD R27, R51, R50, R27 ;  /* 0x00000032331b7224 */ /* 0x000fe200078e021b */
[----:B------:R-:W-:Y:S01]  /*5ff0*/  SHF.R.S32.HI R51, RZ, 0x18, R52 ;  /* 0x00000018ff337819 */ /* 0x000fe20000011434 */
[C---:B------:R-:W-:Y:S01]  /*6000*/  IMAD R25, R47.reuse, R29, RZ ;  /* 0x0000001d2f197224 */ /* 0x040fe200078e02ff */
[----:B------:R-:W-:Y:S01]  /*6010*/  SHF.R.S32.HI R53, RZ, 0x18, R53 ;  /* 0x00000018ff357819 */ /* 0x000fe20000011435 */
[----:B------:R-:W-:Y:S01]  /*6020*/  IMAD R26, R47, R30, RZ ;  /* 0x0000001e2f1a7224 */ /* 0x000fe200078e02ff */
[----:B------:R-:W-:Y:S01]  /*6030*/  I2IP.S8.S32.SAT R69, R27, R22, RZ ;  /* 0x000000161b457239 */ /* 0x000fe200000014ff */
[-C--:B------:R-:W-:Y:S01]  /*6040*/  IMAD R24, R49, R50.reuse, R24 ;  /* 0x0000003231187224 */ /* 0x080fe200078e0218 */
[----:B------:R-:W-:Y:S01]  /*6050*/  SHF.L.U32 R52, R63, 0x10, RZ ;  /* 0x000000103f347819 */ /* 0x000fe200000006ff */
[----:B------:R-:W-:Y:S01]  /*6060*/  IMAD R25, R51, R50, R25 ;  /* 0x0000003233197224 */ /* 0x000fe200078e0219 */
[----:B------:R-:W-:Y:S01]  /*6070*/  I2IP.S8.S32.SAT R69, R21, R20, R69 ;  /* 0x0000001415457239 */ /* 0x000fe20000001445 */
[----:B------:R-:W-:Y:S01]  /*6080*/  IMAD R26, R53, R50, R26 ;  /* 0x00000032351a7224 */ /* 0x000fe200078e021a */
[----:B------:R-:W-:Y:S01]  /*6090*/  SHF.R.S32.HI R49, RZ, 0x18, R62 ;  /* 0x00000018ff317819 */ /* 0x000fe2000001143e */
[----:B------:R-:W-:Y:S01]  /*60a0*/  IMAD R31, R47, R31, RZ ;  /* 0x0000001f2f1f7224 */ /* 0x000fe200078e02ff */
[C---:B------:R-:W-:Y:S01]  /*60b0*/  PRMT R51, R63.reuse, 0x8880, RZ ;  /* 0x000088803f337816 */ /* 0x040fe200000000ff */
[----:B------:R-:W-:Y:S01]  /*60c0*/  IMAD.SHL.U32 R53, R63, 0x100, RZ ;  /* 0x000001003f357824 */ /* 0x000fe200078e00ff */
[----:B------:R-:W-:Y:S01]  /*60d0*/  SHF.R.S32.HI R52, RZ, 0x18, R52 ;  /* 0x00000018ff347819 */ /* 0x000fe20000011434 */
[C---:B------:R-:W-:Y:S02]  /*60e0*/  IMAD R28, R47.reuse, R32, RZ ;  /* 0x000000202f1c7224 */ /* 0x040fe400078e02ff */
[----:B------:R-:W-:Y:S01]  /*60f0*/  IMAD R29, R47, R33, RZ ;  /* 0x000000212f1d7224 */ /* 0x000fe200078e02ff */
[----:B------:R-:W-:Y:S01]  /*6100*/  SHF.R.S32.HI R53, RZ, 0x18, R53 ;  /* 0x00000018ff357819 */ /* 0x000fe20000011435 */
[-C--:B------:R-:W-:Y:S02]  /*6110*/  IMAD R31, R49, R50.reuse, R31 ;  /* 0x00000032311f7224 */ /* 0x080fe400078e021f */
[----:B------:R-:W-:Y:S02]  /*6120*/  IMAD R28, R51, R50, R28 ;  /* 0x00000032331c7224 */ /* 0x000fe400078e021c */
[----:B------:R-:W-:Y:S01]  /*6130*/  IMAD R30, R47, R34, RZ ;  /* 0x000000222f1e7224 */ /* 0x000fe200078e02ff */
[----:B------:R-:W-:Y:S01]  /*6140*/  I2IP.S8.S32.SAT R75, R31, R26, RZ ;  /* 0x0000001a1f4b7239 */ /* 0x000fe200000014ff */
[----:B------:R-:W-:Y:S02]  /*6150*/  IMAD R29, R52, R50, R29 ;  /* 0x00000032341d7224 */ /* 0x000fe400078e021d */
[----:B------:R-:W-:Y:S01]  /*6160*/  IMAD R35, R47, R35, RZ ;  /* 0x000000232f237224 */ /* 0x000fe200078e02ff */
[----:B------:R-:W-:Y:S01]  /*6170*/  I2IP.S8.S32.SAT R70, R25, R24, R75 ;  /* 0x0000001819467239 */ /* 0x000fe2000000144b */
[-C--:B------:R-:W-:Y:S01]  /*6180*/  IMAD R30, R53, R50.reuse, R30 ;  /* 0x00000032351e7224 */ /* 0x080fe200078e021e */
[----:B------:R-:W-:Y:S01]  /*6190*/  LEA R75, R100, UR49, 0x3 ;  /* 0x00000031644b7c11 */ /* 0x000fe2000f8e18ff */
[----:B------:R-:W-:Y:S05]  /*61a0*/  IMAD R35, R54, R50, R35 ;  /* 0x0000003236237224 */ /* 0x000fea00078e0223 */
[----:B------:R-:W-:Y:S04]  /*61b0*/  I2IP.S8.S32.SAT R76, R35, R30, RZ ;  /* 0x0000001e234c7239 */ /* 0x000fe800000014ff */
[----:B------:R-:W-:Y:S02]  /*61c0*/  I2IP.S8.S32.SAT R71, R29, R28, R76 ;  /* 0x0000001c1d477239 */ /* 0x000fe4000000144c */
[----:B------:R-:W-:Y:S03]  /*61d0*/  @P6 SHF.L.U32 R76, R99, 0x1f, RZ ;  /* 0x0000001f634c6819 */ /* 0x000fe600000006ff */
[----:B------:R1:W-:Y:S01]  /*61e0*/  STS.128 [R112+0x2210], R68 ;  /* 0x0022104470007388 */ /* 0x0003e20000000c00 */
[----:B------:R-:W-:Y:S01]  /*61f0*/  @!PT LDS RZ, [RZ] ;  /* 0x00000000fffff984 */ /* 0x000fe20000000800 */
[----:B------:R-:W-:Y:S01]  /*6200*/  @!PT LDS RZ, [RZ] ;  /* 0x00000000fffff984 */ /* 0x000fe20000000800 */
[----:B------:R-:W-:Y:S01]  /*6210*/  @!PT LDS RZ, [RZ] ;  /* 0x00000000fffff984 */ /* 0x000fe20000000800 */
[----:B------:R-:W-:Y:S01]  /*6220*/  @!PT LDS RZ, [RZ] ;  /* 0x00000000fffff984 */ /* 0x000fe20000000800 */
[----:B------:R2:W-:Y:S07]  /*6230*/  MEMBAR.ALL.CTA ;  /* 0x0000000000007992 */ /* 0x0005ee0000008000 */
[----:B--2---:R-:W2:Y:S02]  /*6240*/  FENCE.VIEW.ASYNC.S ;  /* 0x00000000000073c6 */ /* 0x004ea40000000000 */
[----:B--2---:R-:W-:Y:S06]  /*6250*/  BAR.SYNC.DEFER_BLOCKING 0x1, 0x80 ;  /* 0x0042000000007b1d */ /* 0x004fec0000010000 */
[----:B------:R-:W-:Y:S05]  /*6260*/  @P0 BRA `(.L_x_96) ;  /* 0x0000000000280947 */ /* 0x000fea0003800000 */
[----:B------:R-:W-:Y:S02]  /*6270*/  UIADD3 UR4, UPT, UPT, UR49, 0x2200, URZ ;  /* 0x0000220031047890 */ /* 0x000fe4000fffe0ff */
[----:B------:R-:W-:Y:S01]  /*6280*/  UIADD3 UR6, UP0, UPT, UR52, 0x680, URZ ;  /* 0x0000068034067890 */ /* 0x000fe2000ff1e0ff */
[----:B------:R-:W-:Y:S03]  /*6290*/  UMOV UR43, UR36 ;  /* 0x00000024002b7c82 */ /* 0x000fe60008000000 */
[----:B------:R-:W-:Y:S01]  /*62a0*/  MOV R104, UR4 ;  /* 0x0000000400687c02 */ /* 0x000fe20008000f00 */
[----:B------:R-:W-:Y:S03]  /*62b0*/  UIADD3.X UR7, UPT, UPT, URZ, UR53, URZ, UP0, !UPT ;  /* 0x00000035ff077290 */ /* 0x000fe600087fe4ff */
[----:B------:R-:W-:Y:S11]  /*62c0*/  R2UR UR40, R104 ;  /* 0x00000000682872ca */ /* 0x000ff600000e0000 */
[----:B------:R-:W-:Y:S02]  /*62d0*/  @!UPT UIADD3 URZ, UPT, UPT, URZ, URZ, URZ ;  /* 0x000000fffffff290 */ /* 0x000fe4000fffe0ff */
[----:B------:R2:W-:Y:S01]  /*62e0*/  UTMASTG.3D [UR40], [UR6] ;  /* 0x00000028060073b5 */ /* 0x0005e20008010000 */
[----:B------:R0:W-:Y:S01]  /*62f0*/  UTMACMDFLUSH ;  /* 0x00000000000079b7 */ /* 0x0001e20000000000 */
[----:B--2---:R-:W-:Y:S04]  /*6300*/  DEPBAR.LE SB0, 0x1 ;  /* 0x000080400000791a */ /* 0x004fe80000000000 */
.L_x_96:
[----:B------:R-:W-:Y:S05]  /*6310*/  BSYNC.RECONVERGENT B0 ;  /* 0x0000000000007941 */ /* 0x000fea0003800200 */
.L_x_95:
[----:B------:R-:W-:Y:S06]  /*6320*/  BAR.SYNC.DEFER_BLOCKING 0x1, 0x80 ;  /* 0x0042000000007b1d */ /* 0x000fec0000010000 */
[----:B------:R-:W2:Y:S01]  /*6330*/  @P6 SYNCS.PHASECHK.TRANS64.TRYWAIT P0, [R75+URZ+0x50], R76 ;  /* 0x0000504c4b0065a7 */ /* 0x000ea200080011ff */
[----:B------:R-:W-:Y:S01]  /*6340*/  BSSY B1, `(.L_x_97) ;  /* 0x000001f000017945 */ /* 0x000fe20003800000 */
[----:B--2---:R-:W-:Y:S03]  /*6350*/  @P6 SEL R55, RZ, 0x1, !P0 ;  /* 0x00000001ff376807 */ /* 0x004fe60004000000 */
[----:B------:R-:W-:Y:S05]  /*6360*/  @!P6 BRA `(.L_x_98) ;  /* 0x000000000070e947 */ /* 0x000fea0003800000 */
[----:B------:R-:W-:Y:S01]  /*6370*/  ISETP.NE.AND P1, PT, R72, RZ, PT ;  /* 0x000000ff4800720c */ /* 0x000fe20003f25270 */
[----:B------:R-:W-:Y:S01]  /*6380*/  BSSY B0, `(.L_x_99) ;  /* 0x0000008000007945 */ /* 0x000fe20003800000 */
[----:B------:R-:W-:Y:S11]  /*6390*/  ISETP.NE.AND P0, PT, R55, RZ, PT ;  /* 0x000000ff3700720c */ /* 0x000ff60003f05270 */
[----:B------:R-:W-:Y:S04]  /*63a0*/  @P1 IMAD R74, R100, 0x1000, R74 ;  /* 0x00001000644a1824 */ /* 0x000fe800078e024a */
[----:B------:R-:W-:Y:S01]  /*63b0*/  @P1 IMAD.IADD R73, R73, 0x1, R74 ;  /* 0x0000000149491824 */ /* 0x000fe200078e024a */
[----:B------:R-:W-:Y:S06]  /*63c0*/  @P0 BRA `(.L_x_100) ;  /* 0x00000000000c0947 */ /* 0x000fec0003800000 */
[----:B------:R-:W-:Y:S04]  /*63d0*/  SHF.L.U32 R0, R99, 0x1f, RZ ;  /* 0x0000001f63007819 */ /* 0x000fe800000006ff */
[----:B------:R-:W2:Y:S02]  /*63e0*/  SYNCS.PHASECHK.TRANS64.TRYWAIT P0, [R75+URZ+0x50], R0 ;  /* 0x000050004b0075a7 */ /* 0x000ea400080011ff */
[----:B--2---:R-:W-:Y:S05]  /*63f0*/  @!P0 BRA `(.L_x_101) ;  /* 0x0000001400e08947 */ /* 0x004fea0003800000 */
.L_x_100:
[----:B------:R-:W-:Y:S05]  /*6400*/  BSYNC B0 ;  /* 0x0000000000007941 */ /* 0x000fea0003800000 */
.L_x_99:
[----:B------:R-:W-:Y:S01]  /*6410*/  ISETP.NE.AND P0, PT, R72, RZ, PT ;  /* 0x000000ff4800720c */ /* 0x000fe20003f05270 */
[----:B--2---:R-:W-:Y:S02]  /*6420*/  VIADD R75, R75, 0x60 ;  /* 0x000000604b4b7836 */ /* 0x004fe40000000000 */
[----:B------:R-:W-:Y:S02]  /*6430*/  IMAD.U32 R0, RZ, RZ, UR37 ;  /* 0x00000025ff007e24 */ /* 0x000fe4000f8e00ff */
[----:B------:R-:W-:Y:S03]  /*6440*/  VIADD R100, R100, 0x1 ;  /* 0x0000000164647836 */ /* 0x000fe60000000000 */
[----:B------:R-:W-:Y:S05]  /*6450*/  PRMT R0, R0, 0x654, R75 ;  /* 0x0000065400007816 */ /* 0x000fea000000004b */
[----:B------:R2:W3:Y:S04]  /*6460*/  @P0 LDS.128 R56, [R74+0x200] ;  /* 0x000200004a380984 */ /* 0x0004e80000000c00 */
[----:B------:R2:W4:Y:S01]  /*6470*/  @P0 LDS.128 R60, [R73+0x210] ;  /* 0x00021000493c0984 */ /* 0x0005220000000c00 */
        /* <DEDUP_REMOVED lines=10> */
[----:B--23--:R-:W-:Y:S02]  /*6520*/  LOP3.LUT R99, R99, R0, RZ, 0x3c, !PT ;  /* 0x0000000063637212 */ /* 0x00cfe400078e3cff */
.L_x_98:
[----:B------:R-:W-:Y:S05]  /*6530*/  BSYNC B1 ;  /* 0x0000000000017941 */ /* 0x000fea0003800000 */
.L_x_97:
[----:B------:R-:W-:Y:S05]  /*6540*/  VIADD R3, R48, 0x40 ;  /* 0x0000004030037836 */ /* 0x000fea0000000000 */
[----:B------:R-:W-:Y:S04]  /*6550*/  SHF.R.U32.HI R3, RZ, 0x15, R3 ;  /* 0x00000015ff037819 */ /* 0x000fe80000011603 */
[----:B------:R-:W-:Y:S11]  /*6560*/  LOP3.LUT P0, RZ, R3, 0x3, R96, 0x48, !PT ;  /* 0x0000000303ff7812 */ /* 0x000ff60007804860 */
[----:B------:R-:W-:Y:S02]  /*6570*/  @!UPT UIADD3 URZ, UPT, UPT, URZ, URZ, URZ ;  /* 0x000000fffffff290 */ /* 0x000fe4000fffe0ff */
[----:B------:R-:W-:Y:S05]  /*6580*/  @!P0 BRA `(.L_x_102) ;  /* 0x0000000000408947 */ /* 0x000fea0003800000 */
[----:B------:R-:W2:Y:S01]  /*6590*/  LDCU.64 UR8, c[0x4][0x70] ;  /* 0x01000e00ff0877ac */ /* 0x000ea20008000a00 */
[----:B------:R-:W-:Y:S01]  /*65a0*/  MOV R3, 0x0 ;  /* 0x0000000000037802 */ /* 0x000fe20000000f00 */
[----:B------:R-:W-:Y:S02]  /*65b0*/  HFMA2 R12, -RZ, RZ, 0, 5.9604644775390625e-08 ;  /* 0x00000001ff0c7431 */ /* 0x000fe400000001ff */
[----:B------:R-:W-:Y:S02]  /*65c0*/  IMAD.MOV.U32 R8, RZ, RZ, 0x192 ;  /* 0x00000192ff087424 */ /* 0x000fe400078e00ff */
[----:B------:R-:W-:Y:S01]  /*65d0*/  IMAD.MOV.U32 R13, RZ, RZ, RZ ;  /* 0x000000ffff0d7224 */ /* 0x000fe200078e00ff */
[----:B------:R-:W3:Y:S01]  /*65e0*/  LDCU.64 UR6, c[0x4][0x78] ;  /* 0x01000f00ff0677ac */ /* 0x000ee20008000a00 */
[----:B------:R-:W1:Y:S01]  /*65f0*/  LDC.64 R2, c[0x4][R3] ;  /* 0x0100000003027b82 */ /* 0x000e620000000a00 */
[----:B------:R-:W5:Y:S01]  /*6600*/  LDCU.64 UR4, c[0x4][0x10] ;  /* 0x01000200ff0477ac */ /* 0x000f620008000a00 */
[----:B--2---:R-:W-:Y:S01]  /*6610*/  MOV R5, UR9 ;  /* 0x0000000900057c02 */ /* 0x004fe20008000f00 */
[----:B------:R-:W-:Y:S01]  /*6620*/  IMAD.U32 R4, RZ, RZ, UR8 ;  /* 0x00000008ff047e24 */ /* 0x000fe2000f8e00ff */
[----:B---3--:R-:W-:Y:S01]  /*6630*/  MOV R7, UR7 ;  /* 0x0000000700077c02 */ /* 0x008fe20008000f00 */
[----:B------:R-:W-:Y:S01]  /*6640*/  IMAD.U32 R6, RZ, RZ, UR6 ;  /* 0x00000006ff067e24 */ /* 0x000fe2000f8e00ff */
[----:B-----5:R-:W-:Y:S01]  /*6650*/  MOV R11, UR5 ;  /* 0x00000005000b7c02 */ /* 0x020fe20008000f00 */
[----:B------:R-:W-:Y:S02]  /*6660*/  IMAD.U32 R10, RZ, RZ, UR4 ;  /* 0x00000004ff0a7e24 */ /* 0x000fe4000f8e00ff */
[----:B------:R-:W-:Y:S07]  /*6670*/  LEPC R20, `(.L_x_102) ;  /* 0x000000001014794e */ /* 0x000fee0000000000 */
[----:B-1--4-:R-:W-:Y:S05]  /*6680*/  CALL.ABS.NOINC R2 ;  /* 0x0000000002007343 */ /* 0x012fea0003c00000 */
.L_x_102:
[----:B------:R-:W-:Y:S01]  /*6690*/  ISETP.NE.AND P0, PT, R105, RZ, PT ;  /* 0x000000ff6900720c */ /* 0x000fe20003f05270 */
[----:B------:R-:W-:Y:S05]  /*66a0*/  WARPSYNC.ALL ;  /* 0x0000000000007948 */ /* 0x000fea0003800000 */
[----:B------:R-:W-:Y:S01]  /*66b0*/  IMAD.SHL.U32 R80, R57, 0x100, RZ ;  /* 0x0000010039507824 */ /* 0x000fe200078e00ff */
[----:B------:R-:W-:Y:S01]  /*66c0*/  R2UR UR4, R48 ;  /* 0x00000000300472ca */ /* 0x000fe200000e0000 */
[----:B------:R-:W-:Y:S01]  /*66d0*/  IMAD.SHL.U32 R74, R59, 0x100, RZ ;  /* 0x000001003b4a7824 */ /* 0x000fe200078e00ff */
[C---:B------:R-:W-:Y:S01]  /*66e0*/  SHF.L.U32 R51, R56.reuse, 0x10, RZ ;  /* 0x0000001038337819 */ /* 0x040fe200000006ff */
[----:B-1--4-:R-:W-:Y:S01]  /*66f0*/  IMAD.SHL.U32 R68, R61, 0x100, RZ ;  /* 0x000001003d447824 */ /* 0x012fe200078e00ff */
[C---:B------:R-:W-:Y:S01]  /*6700*/  PRMT R49, R56.reuse, 0x8880, RZ ;  /* 0x0000888038317816 */ /* 0x040fe200000000ff */
[----:B------:R-:W-:Y:S01]  /*6710*/  BSSY.RECONVERGENT B0, `(.L_x_103) ;  /* 0x000009e000007945 */ /* 0x000fe20003800200 */
[----:B------:R-:W-:Y:S02]  /*6720*/  SHF.L.U32 R53, R56, 0x8, RZ ;  /* 0x0000000838357819 */ /* 0x000fe400000006ff */
[----:B------:R-:W-:Y:S02]  /*6730*/  SHF.R.S32.HI R51, RZ, 0x18, R51 ;  /* 0x00000018ff337819 */ /* 0x000fe40000011433 */
[C---:B------:R-:W-:Y:S02]  /*6740*/  PRMT R82, R57.reuse, 0x8880, RZ ;  /* 0x0000888039527816 */ /* 0x040fe400000000ff */
[----:B------:R-:W-:Y:S01]  /*6750*/  SHF.R.S32.HI R53, RZ, 0x18, R53 ;  /* 0x00000018ff357819 */ /* 0x000fe20000011435 */
[----:B------:R-:W-:Y:S01]  /*6760*/  LDTM.16dp32bit_t0_t15.x32 R4, tmem[UR4+0x40] ;  /* 0x00004004000479ee */ /* 0x000fe20008a80000 */
[----:B------:R-:W1:Y:S01]  /*6770*/  LDTM.16dp32bit_t16_t31.x32 R4, tmem[UR4+0x60] ;  /* 0x00006004000479ee */ /* 0x000e620008aa0000 */
[----:B------:R-:W-:Y:S01]  /*6780*/  NOP ;  /* 0x0000000000007918 */ /* 0x000fe20000000000 */
[----:B------:R-:W-:Y:S02]  /*6790*/  R2UR UR5, R108 ;  /* 0x000000006c0572ca */ /* 0x000fe400000e0000 */
[----:B------:R-:W-:Y:S02]  /*67a0*/  SHF.R.S32.HI R52, RZ, 0x18, R56 ;  /* 0x00000018ff347819 */ /* 0x000fe40000011438 */
[----:B------:R-:W-:Y:S02]  /*67b0*/  SHF.L.U32 R81, R57, 0x10, RZ ;  /* 0x0000001039517819 */ /* 0x000fe400000006ff */
[C---:B------:R-:W-:Y:S02]  /*67c0*/  PRMT R79, R58.reuse, 0x8880, RZ ;  /* 0x000088803a4f7816 */ /* 0x040fe400000000ff */
[----:B------:R-:W-:Y:S02]  /*67d0*/  SHF.R.S32.HI R54, RZ, 0x18, R57 ;  /* 0x00000018ff367819 */ /* 0x000fe40000011439 */
[----:B------:R-:W-:Y:S02]  /*67e0*/  SHF.L.U32 R78, R58, 0x10, RZ ;  /* 0x000000103a4e7819 */ /* 0x000fe400000006ff */
[C---:B------:R-:W-:Y:S01]  /*67f0*/  PRMT R76, R59.reuse, 0x8880, RZ ;  /* 0x000088803b4c7816 */ /* 0x040fe200000000ff */
[----:B------:R-:W-:Y:S01]  /*6800*/  UIADD3 UR5, UPT, UPT, UR5, 0xc0, URZ ;  /* 0x000000c005057890 */ /* 0x000fe2000fffe0ff */
[----:B------:R-:W-:Y:S02]  /*6810*/  SHF.R.S32.HI R55, RZ, 0x18, R58 ;  /* 0x00000018ff377819 */ /* 0x000fe4000001143a */
[----:B------:R-:W-:Y:S01]  /*6820*/  SHF.L.U32 R75, R59, 0x10, RZ ;  /* 0x000000103b4b7819 */ /* 0x000fe200000006ff */
[----:B------:R-:W-:Y:S01]  /*6830*/  UPRMT UR5, UR37, 0x654, UR5 ;  /* 0x0000065425057896 */ /* 0x000fe20008000005 */
[C---:B------:R-:W-:Y:S02]  /*6840*/  PRMT R73, R60.reuse, 0x8880, RZ ;  /* 0x000088803c497816 */ /* 0x040fe400000000ff */
[----:B------:R-:W-:Y:S01]  /*6850*/  SHF.R.S32.HI R56, RZ, 0x18, R59 ;  /* 0x00000018ff387819 */ /* 0x000fe2000001143b */
[C---:B-1----:R-:W-:Y:S01]  /*6860*/  IMAD R4, R47.reuse, R4, RZ ;  /* 0x000000042f047224 */ /* 0x042fe200078e02ff */
[----:B------:R-:W-:Y:S01]  /*6870*/  SHF.L.U32 R72, R60, 0x10, RZ ;  /* 0x000000103c487819 */ /* 0x000fe200000006ff */
[----:B------:R-:W-:Y:S01]  /*6880*/  IMAD R5, R47, R5, RZ ;  /* 0x000000052f057224 */ /* 0x000fe200078e02ff */
[----:B------:R-:W-:Y:S01]  /*6890*/  PRMT R70, R61, 0x8880, RZ ;  /* 0x000088803d467816 */ /* 0x000fe200000000ff */
[----:B------:R-:W-:Y:S01]  /*68a0*/  IMAD R6, R47, R6, RZ ;  /* 0x000000062f067224 */ /* 0x000fe200078e02ff */
[----:B------:R-:W-:Y:S01]  /*68b0*/  SYNCS.ARRIVE.TRANS64.RED.A1T0 RZ, [UR5], RZ ;  /* 0x000000ffffff79a7 */ /* 0x000fe20008100405 */
[----:B------:R-:W-:Y:S01]  /*68c0*/  IMAD R4, R49, R50, R4 ;  /* 0x0000003231047224 */ /* 0x000fe200078e0204 */
[----:B------:R-:W-:Y:S01]  /*68d0*/  MOV R49, R82 ;  /* 0x0000005200317202 */ /* 0x000fe20000000f00 */
[----:B------:R-:W-:Y:S01]  /*68e0*/  IMAD R7, R47, R7, RZ ;  /* 0x000000072f077224 */ /* 0x000fe200078e02ff */
[----:B------:R-:W-:Y:S01]  /*68f0*/  SHF.R.S32.HI R57, RZ, 0x18, R60 ;  /* 0x00000018ff397819 */ /* 0x000fe2000001143c */
[-C--:B------:R-:W-:Y:S01]  /*6900*/  IMAD R5, R51, R50.reuse, R5 ;  /* 0x0000003233057224 */ /* 0x080fe200078e0205 */
[----:B------:R-:W-:Y:S01]  /*6910*/  SHF.R.S32.HI R51, RZ, 0x18, R81 ;  /* 0x00000018ff337819 */ /* 0x000fe20000011451 */
[----:B------:R-:W-:Y:S01]  /*6920*/  IMAD R6, R53, R50, R6 ;  /* 0x0000003235067224 */ /* 0x000fe200078e0206 */
[----:B------:R-:W-:Y:S01]  /*6930*/  SHF.R.S32.HI R53, RZ, 0x18, R80 ;  /* 0x00000018ff357819 */ /* 0x000fe20000011450 */
[----:B------:R-:W-:Y:S01]  /*6940*/  IMAD R8, R47, R8, RZ ;  /* 0x000000082f087224 */ /* 0x000fe200078e02ff */
[----:B------:R-:W-:Y:S01]  /*6950*/  SHF.L.U32 R69, R61, 0x10, RZ ;  /* 0x000000103d457819 */ /* 0x000fe200000006ff */
[----:B------:R-:W-:Y:S01]  /*6960*/  IMAD R7, R52, R50, R7 ;  /* 0x0000003234077224 */ /* 0x000fe200078e0207 */
[----:B------:R-:W-:Y:S01]  /*6970*/  SHF.R.S32.HI R52, RZ, 0x18, R75 ;  /* 0x00000018ff347819 */ /* 0x000fe2000001144b */
[C---:B------:R-:W-:Y:S01]  /*6980*/  IMAD R9, R47.reuse, R9, RZ ;  /* 0x000000092f097224 */ /* 0x040fe200078e02ff */
[----:B------:R-:W-:Y:S01]  /*6990*/  PRMT R67, R62, 0x8880, RZ ;  /* 0x000088803e437816 */ /* 0x000fe200000000ff */
[----:B------:R-:W-:Y:S01]  /*69a0*/  IMAD R10, R47, R10, RZ ;  /* 0x0000000a2f0a7224 */ /* 0x000fe200078e02ff */
[----:B------:R-:W-:Y:S01]  /*69b0*/  I2IP.S8.S32.SAT R108, R7, R6, RZ ;  /* 0x00000006076c7239 */ /* 0x000fe200000014ff */
[----:B------:R-:W-:Y:S01]  /*69c0*/  IMAD R8, R49, R50, R8 ;  /* 0x0000003231087224 */ /* 0x000fe200078e0208 */
[----:B------:R-:W-:Y:S01]  /*69d0*/  MOV R49, R79 ;  /* 0x0000004f00317202 */ /* 0x000fe20000000f00 */
[----:B------:R-:W-:Y:S01]  /*69e0*/  IMAD R11, R47, R11, RZ ;  /* 0x0000000b2f0b7224 */ /* 0x000fe200078e02ff */
[----:B------:R-:W-:Y:S01]  /*69f0*/  I2IP.S8.S32.SAT R108, R5, R4, R108 ;  /* 0x00000004056c7239 */ /* 0x000fe2000000146c */
[-C--:B------:R-:W-:Y:S01]  /*6a00*/  IMAD R9, R51, R50.reuse, R9 ;  /* 0x0000003233097224 */ /* 0x080fe200078e0209 */
[----:B------:R-:W-:Y:S01]  /*6a10*/  SHF.R.S32.HI R51, RZ, 0x18, R78 ;  /* 0x00000018ff337819 */ /* 0x000fe2000001144e */
[----:B------:R-:W-:Y:S01]  /*6a20*/  IMAD R10, R53, R50, R10 ;  /* 0x00000032350a7224 */ /* 0x000fe200078e020a */
[----:B------:R-:W-:Y:S01]  /*6a30*/  SHF.R.S32.HI R53, RZ, 0x18, R74 ;  /* 0x00000018ff357819 */ /* 0x000fe2000001144a */
[C---:B------:R-:W-:Y:S01]  /*6a40*/  IMAD R12, R47.reuse, R12, RZ ;  /* 0x0000000c2f0c7224 */ /* 0x040fe200078e02ff */
[----:B------:R-:W-:Y:S01]  /*6a50*/  SHF.L.U32 R77, R58, 0x8, RZ ;  /* 0x000000083a4d7819 */ /* 0x000fe200000006ff */
[-C--:B------:R-:W-:Y:S01]  /*6a60*/  IMAD R11, R54, R50.reuse, R11 ;  /* 0x00000032360b7224 */ /* 0x080fe200078e020b */
[----:B------:R-:W-:Y:S01]  /*6a70*/  SHF.R.S32.HI R58, RZ, 0x18, R61 ;  /* 0x00000018ff3a7819 */ /* 0x000fe2000001143d */
[----:B------:R-:W-:Y:S01]  /*6a80*/  IMAD R13, R47, R13, RZ ;  /* 0x0000000d2f0d7224 */ /* 0x000fe200078e02ff */
[----:B------:R-:W-:Y:S01]  /*6a90*/  SHF.L.U32 R66, R62, 0x10, RZ ;  /* 0x000000103e427819 */ /* 0x000fe200000006ff */
[----:B------:R-:W-:Y:S01]  /*6aa0*/  IMAD R12, R49, R50, R12 ;  /* 0x00000032310c7224 */ /* 0x000fe200078e020c */
[----:B------:R-:W-:Y:S01]  /*6ab0*/  SHF.R.S32.HI R49, RZ, 0x18, R77 ;  /* 0x00000018ff317819 */ /* 0x000fe2000001144d */
[----:B------:R-:W-:Y:S01]  /*6ac0*/  IMAD R14, R47, R14, RZ ;  /* 0x0000000e2f0e7224 */ /* 0x000fe200078e02ff */
[----:B------:R-:W-:Y:S01]  /*6ad0*/  I2IP.S8.S32.SAT R109, R11, R10, RZ ;  /* 0x0000000a0b6d7239 */ /* 0x000fe200000014ff */
[----:B------:R-:W-:Y:S01]  /*6ae0*/  IMAD R15, R47, R15, RZ ;  /* 0x0000000f2f0f7224 */ /* 0x000fe200078e02ff */
[----:B------:R-:W-:Y:S01]  /*6af0*/  PRMT R64, R63, 0x8880, RZ ;  /* 0x000088803f407816 */ /* 0x000fe200000000ff */
[----:B------:R-:W-:Y:S01]  /*6b00*/  IMAD R13, R51, R50, R13 ;  /* 0x00000032330d7224 */ /* 0x000fe200078e020d */
[----:B------:R-:W-:Y:S01]  /*6b10*/  MOV R51, R76 ;  /* 0x0000004c00337202 */ /* 0x000fe20000000f00 */
[----:B------:R-:W-:Y:S01]  /*6b20*/  IMAD R16, R47, R16, RZ ;  /* 0x000000102f107224 */ /* 0x000fe200078e02ff */
[----:B------:R-:W-:Y:S01]  /*6b30*/  I2IP.S8.S32.SAT R109, R9, R8, R109 ;  /* 0x00000008096d7239 */ /* 0x000fe2000000146d */
[-C--:B------:R-:W-:Y:S01]  /*6b40*/  IMAD R14, R49, R50.reuse, R14 ;  /* 0x00000032310e7224 */ /* 0x080fe200078e020e */
[----:B------:R-:W-:Y:S01]  /*6b50*/  SHF.R.S32.HI R59, RZ, 0x18, R62 ;  /* 0x00000018ff3b7819 */ /* 0x000fe2000001143e */
[----:B------:R-:W-:Y:S01]  /*6b60*/  IMAD R17, R47, R17, RZ ;  /* 0x000000112f117224 */ /* 0x000fe200078e02ff */
[----:B------:R-:W-:Y:S01]  /*6b70*/  SHF.L.U32 R71, R60, 0x8, RZ ;  /* 0x000000083c477819 */ /* 0x000fe200000006ff */
[----:B------:R-:W-:Y:S01]  /*6b80*/  IMAD R15, R55, R50, R15 ;  /* 0x00000032370f7224 */ /* 0x000fe200078e020f */
[----:B------:R-:W-:Y:S01]  /*6b90*/  SHF.R.S32.HI R60, RZ, 0x18, R63 ;  /* 0x00000018ff3c7819 */ /* 0x000fe2000001143f */
[----:B------:R-:W-:Y:S01]  /*6ba0*/  IMAD R18, R47, R18, RZ ;  /* 0x000000122f127224 */ /* 0x000fe200078e02ff */
[----:B------:R-:W-:Y:S01]  /*6bb0*/  SHF.L.U32 R65, R62, 0x8, RZ ;  /* 0x000000083e417819 */ /* 0x000fe200000006ff */
[----:B------:R-:W-:Y:S01]  /*6bc0*/  IMAD R16, R51, R50, R16 ;  /* 0x0000003233107224 */ /* 0x000fe200078e0210 */
[----:B------:R-:W-:Y:S01]  /*6bd0*/  I2IP.S8.S32.SAT R110, R15, R14, RZ ;  /* 0x0000000e0f6e7239 */ /* 0x000fe200000014ff */
[----:B------:R-:W-:Y:S01]  /*6be0*/  IMAD R19, R47, R19, RZ ;  /* 0x000000132f137224 */ /* 0x000fe200078e02ff */
[----:B------:R-:W-:Y:S01]  /*6bf0*/  SHF.R.S32.HI R51, RZ, 0x18, R72 ;  /* 0x00000018ff337819 */ /* 0x000fe20000011448 */
[----:B------:R-:W-:Y:S01]  /*6c00*/  IMAD R17, R52, R50, R17 ;  /* 0x0000003234117224 */ /* 0x000fe200078e0211 */
[----:B------:R-:W-:Y:S01]  /*6c10*/  I2IP.S8.S32.SAT R110, R13, R12, R110 ;  /* 0x0000000c0d6e7239 */ /* 0x000fe2000000146e */
[----:B------:R-:W-:Y:S01]  /*6c20*/  IMAD R0, R47, R20, RZ ;  /* 0x000000142f007224 */ /* 0x000fe200078e02ff */
[----:B------:R-:W-:Y:S01]  /*6c30*/  SHF.R.S32.HI R52, RZ, 0x18, R71 ;  /* 0x00000018ff347819 */ /* 0x000fe20000011447 */
[-C--:B------:R-:W-:Y:S01]  /*6c40*/  IMAD R18, R53, R50.reuse, R18 ;  /* 0x0000003235127224 */ /* 0x080fe200078e0212 */
[----:B------:R-:W-:Y:S01]  /*6c50*/  SHF.R.S32.HI R53, RZ, 0x18, R68 ;  /* 0x00000018ff357819 */ /* 0x000fe20000011444 */
[----:B------:R-:W-:Y:S01]  /*6c60*/  IMAD.MOV.U32 R49, RZ, RZ, R73 ;  /* 0x000000ffff317224 */ /* 0x000fe200078e0049 */
[----:B------:R-:W-:Y:S01]  /*6c70*/  SHF.L.U32 R62, R63, 0x10, RZ ;  /* 0x000000103f3e7819 */ /* 0x000fe200000006ff */
[C---:B------:R-:W-:Y:S02]  /*6c80*/  IMAD R2, R47.reuse, R21, RZ ;  /* 0x000000152f027224 */ /* 0x040fe400078e02ff */
[----:B------:R-:W-:Y:S02]  /*6c90*/  IMAD R19, R56, R50, R19 ;  /* 0x0000003238137224 */ /* 0x000fe400078e0213 */
[----:B------:R-:W-:Y:S02]  /*6ca0*/  IMAD R3, R47, R22, RZ ;  /* 0x000000162f037224 */ /* 0x000fe400078e02ff */
[----:B------:R-:W-:Y:S01]  /*6cb0*/  IMAD R0, R49, R50, R0 ;  /* 0x0000003231007224 */ /* 0x000fe200078e0200 */
[----:B------:R-:W-:Y:S01]  /*6cc0*/  I2IP.S8.S32.SAT R111, R19, R18, RZ ;  /* 0x00000012136f7239 */ /* 0x000fe200000014ff */
[----:B------:R-:W-:Y:S01]  /*6cd0*/  IMAD R23, R47, R23, RZ ;  /* 0x000000172f177224 */ /* 0x000fe200078e02ff */
[----:B------:R-:W-:Y:S01]  /*6ce0*/  MOV R49, R70 ;  /* 0x0000004600317202 */ /* 0x000fe20000000f00 */
[----:B------:R-:W-:Y:S01]  /*6cf0*/  IMAD R2, R51, R50, R2 ;  /* 0x0000003233027224 */ /* 0x000fe200078e0202 */
[----:B------:R-:W-:Y:S01]  /*6d00*/  I2IP.S8.S32.SAT R111, R17, R16, R111 ;  /* 0x00000010116f7239 */ /* 0x000fe2000000146f */
[C---:B------:R-:W-:Y:S01]  /*6d10*/  IMAD R20, R47.reuse, R24, RZ ;  /* 0x000000182f147224 */ /* 0x040fe200078e02ff */
[----:B------:R-:W-:Y:S01]  /*6d20*/  SHF.R.S32.HI R51, RZ, 0x18, R69 ;  /* 0x00000018ff337819 */ /* 0x000fe20000011445 */
[-C--:B------:R-:W-:Y:S01]  /*6d30*/  IMAD R3, R52, R50.reuse, R3 ;  /* 0x0000003234037224 */ /* 0x080fe200078e0203 */
[----:B------:R-:W-:Y:S01]  /*6d40*/  SHF.R.S32.HI R52, RZ, 0x18, R62 ;  /* 0x00000018ff347819 */ /* 0x000fe2000001143e */
[----:B------:R-:W-:Y:S01]  /*6d50*/  IMAD R21, R47, R25, RZ ;  /* 0x000000192f157224 */ /* 0x000fe200078e02ff */
[----:B------:R1:W-:Y:S01]  /*6d60*/  STS.128 [R95+UR49+0x3200], R108 ;  /* 0x0032006c5f007988 */ /* 0x0003e20008000c31 */
[----:B------:R-:W-:Y:S02]  /*6d70*/  IMAD R23, R57, R50, R23 ;  /* 0x0000003239177224 */ /* 0x000fe400078e0217 */
[----:B------:R-:W-:Y:S02]  /*6d80*/  IMAD R22, R47, R26, RZ ;  /* 0x0000001a2f167224 */ /* 0x000fe400078e02ff */
[-C--:B------:R-:W-:Y:S01]  /*6d90*/  IMAD R20, R49, R50.reuse, R20 ;  /* 0x0000003231147224 */ /* 0x080fe200078e0214 */
[----:B------:R-:W-:Y:S01]  /*6da0*/  I2IP.S8.S32.SAT R113, R23, R3, RZ ;  /* 0x0000000317717239 */ /* 0x000fe200000014ff */
[----:B------:R-:W-:Y:S01]  /*6db0*/  IMAD R27, R47, R27, RZ ;  /* 0x0000001b2f1b7224 */ /* 0x000fe200078e02ff */
[----:B------:R-:W-:Y:S01]  /*6dc0*/  MOV R49, R67 ;  /* 0x0000004300317202 */ /* 0x000fe20000000f00 */
[----:B------:R-:W-:Y:S01]  /*6dd0*/  IMAD R21, R51, R50, R21 ;  /* 0x0000003233157224 */ /* 0x000fe200078e0215 */
[----:B------:R-:W-:Y:S01]  /*6de0*/  I2IP.S8.S32.SAT R116, R2, R0, R113 ;  /* 0x0000000002747239 */ /* 0x000fe20000001471 */
[----:B------:R-:W-:Y:S01]  /*6df0*/  IMAD R24, R47, R28, RZ ;  /* 0x0000001c2f187224 */ /* 0x000fe200078e02ff */
[----:B------:R-:W-:Y:S01]  /*6e00*/  SHF.R.S32.HI R51, RZ, 0x18, R66 ;  /* 0x00000018ff337819 */ /* 0x000fe20000011442 */
[-C--:B------:R-:W-:Y:S01]  /*6e10*/  IMAD R22, R53, R50.reuse, R22 ;  /* 0x0000003235167224 */ /* 0x080fe200078e0216 */
[----:B------:R-:W-:Y:S01]  /*6e20*/  IADD3 R113, PT, PT, R44, 0x1, RZ ;  /* 0x000000012c717810 */ /* 0x000fe20007ffe0ff */
[-C--:B------:R-:W-:Y:S02]  /*6e30*/  IMAD R27, R58, R50.reuse, R27 ;  /* 0x000000323a1b7224 */ /* 0x080fe400078e021b */
[----:B------:R-:W-:Y:S02]  /*6e40*/  IMAD R25, R47, R29, RZ ;  /* 0x0000001d2f197224 */ /* 0x000fe400078e02ff */
[----:B------:R-:W-:Y:S01]  /*6e50*/  IMAD R24, R49, R50, R24 ;  /* 0x0000003231187224 */ /* 0x000fe200078e0218 */
[----:B------:R-:W-:Y:S01]  /*6e60*/  SHF.R.S32.HI R49, RZ, 0x18, R65 ;  /* 0x00000018ff317819 */ /* 0x000fe20000011441 */
[----:B------:R-:W-:Y:S01]  /*6e70*/  IMAD R26, R47, R30, RZ ;  /* 0x0000001e2f1a7224 */ /* 0x000fe200078e02ff */
[----:B------:R-:W-:Y:S01]  /*6e80*/  I2IP.S8.S32.SAT R117, R27, R22, RZ ;  /* 0x000000161b757239 */ /* 0x000fe200000014ff */
[----:B------:R-:W-:Y:S02]  /*6e90*/  IMAD.SHL.U32 R61, R63, 0x100, RZ ;  /* 0x000001003f3d7824 */ /* 0x000fe400078e00ff */
[----:B------:R-:W-:Y:S01]  /*6ea0*/  IMAD R31, R47, R31, RZ ;  /* 0x0000001f2f1f7224 */ /* 0x000fe200078e02ff */
[----:B------:R-:W-:Y:S01]  /*6eb0*/  I2IP.S8.S32.SAT R117, R21, R20, R117 ;  /* 0x0000001415757239 */ /* 0x000fe20000001475 */
[----:B------:R-:W-:Y:S01]  /*6ec0*/  IMAD R25, R51, R50, R25 ;  /* 0x0000003233197224 */ /* 0x000fe200078e0219 */
[----:B------:R-:W-:Y:S01]  /*6ed0*/  MOV R51, R64 ;  /* 0x0000004000337202 */ /* 0x000fe20000000f00 */
[----:B------:R-:W-:Y:S01]  /*6ee0*/  IMAD R28, R47, R32, RZ ;  /* 0x000000202f1c7224 */ /* 0x000fe200078e02ff */
[----:B------:R-:W-:Y:S01]  /*6ef0*/  SHF.R.S32.HI R53, RZ, 0x18, R61 ;  /* 0x00000018ff357819 */ /* 0x000fe2000001143d */
[-C--:B------:R-:W-:Y:S02]  /*6f00*/  IMAD R26, R49, R50.reuse, R26 ;  /* 0x00000032311a7224 */ /* 0x080fe400078e021a */
[----:B------:R-:W-:Y:S02]  /*6f10*/  IMAD R29, R47, R33, RZ ;  /* 0x000000212f1d7224 */ /* 0x000fe400078e02ff */
[-C--:B------:R-:W-:Y:S02]  /*6f20*/  IMAD R31, R59, R50.reuse, R31 ;  /* 0x000000323b1f7224 */ /* 0x080fe400078e021f */
[----:B------:R-:W-:Y:S02]  /*6f30*/  IMAD R28, R51, R50, R28 ;  /* 0x00000032331c7224 */ /* 0x000fe400078e021c */
[----:B------:R-:W-:Y:S01]  /*6f40*/  IMAD R30, R47, R34, RZ ;  /* 0x000000222f1e7224 */ /* 0x000fe200078e02ff */
[----:B------:R-:W-:Y:S01]  /*6f50*/  I2IP.S8.S32.SAT R114, R31, R26, RZ ;  /* 0x0000001a1f727239 */ /* 0x000fe200000014ff */
[----:B------:R-:W-:Y:S02]  /*6f60*/  IMAD R29, R52, R50, R29 ;  /* 0x00000032341d7224 */ /* 0x000fe400078e021d */
[----:B------:R-:W-:Y:S01]  /*6f70*/  IMAD R35, R47, R35, RZ ;  /* 0x000000232f237224 */ /* 0x000fe200078e02ff */
[----:B------:R-:W-:Y:S01]  /*6f80*/  I2IP.S8.S32.SAT R118, R25, R24, R114 ;  /* 0x0000001819767239 */ /* 0x000fe20000001472 */
[-C--:B------:R-:W-:Y:S02]  /*6f90*/  IMAD R30, R53, R50.reuse, R30 ;  /* 0x00000032351e7224 */ /* 0x080fe400078e021e */
[----:B------:R-:W-:Y:S05]  /*6fa0*/  IMAD R35, R60, R50, R35 ;  /* 0x000000323c237224 */ /* 0x000fea00078e0223 */
[----:B------:R-:W-:Y:S04]  /*6fb0*/  I2IP.S8.S32.SAT R115, R35, R30, RZ ;  /* 0x0000001e23737239 */ /* 0x000fe800000014ff */
[----:B------:R-:W-:Y:S05]  /*6fc0*/  I2IP.S8.S32.SAT R119, R29, R28, R115 ;  /* 0x0000001c1d777239 */ /* 0x000fea0000001473 */
        /* <DEDUP_REMOVED lines=9> */
[----:B------:R-:W-:Y:S02]  /*7060*/  UIADD3 UR8, UP0, UPT, UR52, 0x680, URZ ;  /* 0x0000068034087890 */ /* 0x000fe4000ff1e0ff */
[----:B------:R-:W-:Y:S02]  /*7070*/  UIADD3 UR5, UPT, UPT, UR41, 0x40, URZ ;  /* 0x0000004029057890 */ /* 0x000fe4000fffe0ff */
[----:B------:R-:W-:Y:S02]  /*7080*/  UIADD3 UR4, UPT, UPT, UR49, 0x3200, URZ ;  /* 0x0000320031047890 */ /* 0x000fe4000fffe0ff */
[----:B------:R-:W-:Y:S01]  /*7090*/  UIADD3.X UR9, UPT, UPT, URZ, UR53, URZ, UP0, !UPT ;  /* 0x00000035ff097290 */ /* 0x000fe200087fe4ff */
[----:B------:R-:W-:Y:S01]  /*70a0*/  UMOV UR6, UR42 ;  /* 0x0000002a00067c82 */ /* 0x000fe20008000000 */
[----:B------:R-:W-:Y:S07]  /*70b0*/  UMOV UR7, UR36 ;  /* 0x0000002400077c82 */ /* 0x000fee0008000000 */
[----:B------:R2:W-:Y:S01]  /*70c0*/  UTMASTG.3D [UR4], [UR8] ;  /* 0x00000004080073b5 */ /* 0x0005e20008010000 */
[----:B------:R0:W-:Y:S01]  /*70d0*/  UTMACMDFLUSH ;  /* 0x00000000000079b7 */ /* 0x0001e20000000000 */
[----:B--2---:R-:W-:Y:S04]  /*70e0*/  DEPBAR.LE SB0, 0x1 ;  /* 0x000080400000791a */ /* 0x004fe80000000000 */
.L_x_104:
[----:B------:R-:W-:Y:S05]  /*70f0*/  BSYNC.RECONVERGENT B0 ;  /* 0x0000000000007941 */ /* 0x000fea0003800200 */
.L_x_103:
[----:B------:R-:W-:Y:S01]  /*7100*/  BAR.SYNC.DEFER_BLOCKING 0x1, 0x80 ;  /* 0x0042000000007b1d */ /* 0x000fe20000010000 */
[----:B------:R-:W-:Y:S01]  /*7110*/  ISETP.NE.AND P2, PT, R106, RZ, PT ;  /* 0x000000ff6a00720c */ /* 0x000fe20003f45270 */
[----:B------:R-:W-:Y:S01]  /*7120*/  IMAD.IADD R20, R43, 0x1, R83 ;  /* 0x000000012b147824 */ /* 0x000fe200078e0253 */
[----:B------:R-:W-:Y:S01]  /*7130*/  ISETP.NE.AND P0, PT, R107, 0x2, PT ;  /* 0x000000026b00780c */ /* 0x000fe20003f05270 */
[----:B------:R-:W-:Y:S01]  /*7140*/  IMAD.IADD R21, R45, 0x1, R90 ;  /* 0x000000012d157824 */ /* 0x000fe200078e025a */
[----:B------:R-:W-:Y:S02]  /*7150*/  ISETP.NE.AND P1, PT, R113, 0x4, PT ;  /* 0x000000047100780c */ /* 0x000fe40003f25270 */
[----:B------:R-:W-:Y:S02]  /*7160*/  SEL R0, RZ, 0x1, P0 ;  /* 0x00000001ff007807 */ /* 0x000fe40000000000 */
[----:B------:R-:W-:Y:S02]  /*7170*/  SEL R3, RZ, 0x1, P1 ;  /* 0x00000001ff037807 */ /* 0x000fe40000800000 */
[----:B------:R-:W-:Y:S02]  /*7180*/  LOP3.LUT R101, R101, R0, RZ, 0x3c, !PT ;  /* 0x0000000065657212 */ /* 0x000fe400078e3cff */
[----:B------:R-:W-:Y:S02]  /*7190*/  LOP3.LUT R102, R102, R3, RZ, 0x3c, !PT ;  /* 0x0000000366667212 */ /* 0x000fe400078e3cff */
[----:B------:R-:W-:Y:S02]  /*71a0*/  @P2 R2UR UR36, R98 ;  /* 0x00000000622422ca */ /* 0x000fe400000e0000 */
[----:B------:R-:W-:Y:S02]  /*71b0*/  SEL R107, R107, RZ, P0 ;  /* 0x000000ff6b6b7207 */ /* 0x000fe40000000000 */
[----:B------:R-:W-:Y:S01]  /*71c0*/  SEL R44, R113, RZ, P1 ;  /* 0x000000ff712c7207 */ /* 0x000fe20000800000 */
[----:B------:R-:W-:Y:S10]  /*71d0*/  @P2 BRA `(.L_x_105) ;  /* 0xffffffd400d82947 */ /* 0x000ff4000383ffff */
[----:B------:R-:W-:Y:S05]  /*71e0*/  EXIT ;  /* 0x000000000000794d */ /* 0x000fea0003800000 */
.L_x_19:
[----:B--2---:R2:W1:Y:S02]  /*71f0*/  SYNCS.PHASECHK.TRANS64.TRYWAIT P0, [R3+URZ+0xf0], R2 ;  /* 0x0000f002030075a7 */ /* 0x00446400080011ff */
[----:B-1----:R-:W-:Y:S05]  /*7200*/  @!P0 NANOSLEEP.SYNCS 0x989680 ;  /* 0x009896800000895d */ /* 0x002fea0003900000 */
[----:B------:R-:W1:Y:S02]  /*7210*/  @!P0 SYNCS.PHASECHK.TRANS64 P0, [R3+URZ+0xf0], R2 ;  /* 0x0000f002030085a7 */ /* 0x000e6400080010ff */
[----:B-1----:R-:W-:Y:S05]  /*7220*/  @!P0 BRA `(.L_x_19) ;  /* 0xfffffffc00f08947 */ /* 0x002fea000383ffff */
[----:B------:R-:W-:Y:S05]  /*7230*/  BRA `(.L_x_106) ;  /* 0xffffffa000e07947 */ /* 0x000fea000383ffff */
.L_x_22:
[----:B-1----:R-:W-:-:S07]  /*7240*/  MOV R2, UR33 ;  /* 0x0000002100027c02 */ /* 0x002fce0008000f00 */
.L_x_107:
[----:B-1----:R1:W2:Y:S02]  /*7250*/  SYNCS.PHASECHK.TRANS64.TRYWAIT P0, [R2+URZ+0x28], R5 ;  /* 0x00002805020075a7 */ /* 0x0022a400080011ff */
[----:B--2---:R-:W-:Y:S05]  /*7260*/  @!P0 NANOSLEEP.SYNCS 0x989680 ;  /* 0x009896800000895d */ /* 0x004fea0003900000 */
[----:B------:R-:W2:Y:S02]  /*7270*/  @!P0 SYNCS.PHASECHK.TRANS64 P0, [R2+URZ+0x28], R5 ;  /* 0x00002805020085a7 */ /* 0x000ea400080010ff */
[----:B--2---:R-:W-:Y:S05]  /*7280*/  @!P0 BRA `(.L_x_107) ;  /* 0xfffffffc00f08947 */ /* 0x004fea000383ffff */
[----:B------:R-:W-:Y:S05]  /*7290*/  BRA `(.L_x_21) ;  /* 0xffffffa400307947 */ /* 0x000fea000383ffff */
.L_x_28:
[----:B-1----:R-:W-:-:S07]  /*72a0*/  MOV R2, UR17 ;  /* 0x0000001100027c02 */ /* 0x002fce0008000f00 */
.L_x_108:
[----:B-1----:R1:W2:Y:S02]  /*72b0*/  SYNCS.PHASECHK.TRANS64.TRYWAIT P0, [R2+URZ+0x28], R5 ;  /* 0x00002805020075a7 */ /* 0x0022a400080011ff */
[----:B--2---:R-:W-:Y:S05]  /*72c0*/  @!P0 NANOSLEEP.SYNCS 0x989680 ;  /* 0x009896800000895d */ /* 0x004fea0003900000 */
[----:B------:R-:W2:Y:S02]  /*72d0*/  @!P0 SYNCS.PHASECHK.TRANS64 P0, [R2+URZ+0x28], R5 ;  /* 0x00002805020085a7 */ /* 0x000ea400080010ff */
[----:B--2---:R-:W-:Y:S05]  /*72e0*/  @!P0 BRA `(.L_x_108) ;  /* 0xfffffffc00f08947 */ /* 0x004fea000383ffff */
[----:B------:R-:W-:Y:S05]  /*72f0*/  BRA `(.L_x_27) ;  /* 0xffffffa400d87947 */ /* 0x000fea000383ffff */
.L_x_32:
[----:B-1----:R1:W2:Y:S02]  /*7300*/  SYNCS.PHASECHK.TRANS64.TRYWAIT P0, [R2+URZ+0x80], R3 ;  /* 0x00008003020075a7 */ /* 0x0022a400080011ff */
[----:B--2---:R-:W-:Y:S05]  /*7310*/  @!P0 NANOSLEEP.SYNCS 0x989680 ;  /* 0x009896800000895d */ /* 0x004fea0003900000 */
[----:B------:R-:W2:Y:S02]  /*7320*/  @!P0 SYNCS.PHASECHK.TRANS64 P0, [R2+URZ+0x80], R3 ;  /* 0x00008003020085a7 */ /* 0x000ea400080010ff */
[----:B--2---:R-:W-:Y:S05]  /*7330*/  @!P0 BRA `(.L_x_32) ;  /* 0xfffffffc00f08947 */ /* 0x004fea000383ffff */
[----:B------:R-:W-:Y:S05]  /*7340*/  BRA `(.L_x_109) ;  /* 0xffffffa800687947 */ /* 0x000fea000383ffff */
.L_x_36:
[----:B----4-:R-:W-:-:S07]  /*7350*/  MOV R0, UR5 ;  /* 0x0000000500007c02 */ /* 0x010fce0008000f00 */
.L_x_110:
[----:B-1----:R1:W2:Y:S02]  /*7360*/  SYNCS.PHASECHK.TRANS64.TRYWAIT P0, [R0+URZ], R3 ;  /* 0x00000003000075a7 */ /* 0x0022a400080011ff */
[----:B--2---:R-:W-:Y:S05]  /*7370*/  @!P0 NANOSLEEP.SYNCS 0x989680 ;  /* 0x009896800000895d */ /* 0x004fea0003900000 */
[----:B------:R-:W2:Y:S02]  /*7380*/  @!P0 SYNCS.PHASECHK.TRANS64 P0, [R0+URZ], R3 ;  /* 0x00000003000085a7 */ /* 0x000ea400080010ff */
[----:B--2---:R-:W-:Y:S05]  /*7390*/  @!P0 BRA `(.L_x_110) ;  /* 0xfffffffc00f08947 */ /* 0x004fea000383ffff */
[----:B------:R-:W-:Y:S05]  /*73a0*/  BRA `(.L_x_111) ;  /* 0xffffffac00d87947 */ /* 0x000fea000383ffff */
.L_x_37:
[----:B----4-:R-:W-:-:S07]  /*73b0*/  MOV R0, UR5 ;  /* 0x0000000500007c02 */ /* 0x010fce0008000f00 */
.L_x_112:
[----:B-1----:R1:W2:Y:S02]  /*73c0*/  SYNCS.PHASECHK.TRANS64.TRYWAIT P0, [R0+URZ], R3 ;  /* 0x00000003000075a7 */ /* 0x0022a400080011ff */
[----:B--2---:R-:W-:Y:S05]  /*73d0*/  @!P0 NANOSLEEP.SYNCS 0x989680 ;  /* 0x009896800000895d */ /* 0x004fea0003900000 */
[----:B------:R-:W2:Y:S02]  /*73e0*/  @!P0 SYNCS.PHASECHK.TRANS64 P0, [R0+URZ], R3 ;  /* 0x00000003000085a7 */ /* 0x000ea400080010ff */
[----:B--2---:R-:W-:Y:S05]  /*73f0*/  @!P0 BRA `(.L_x_112) ;  /* 0xfffffffc00f08947 */ /* 0x004fea000383ffff */
[----:B------:R-:W-:Y:S05]  /*7400*/  BRA `(.L_x_113) ;  /* 0xffffffac00e47947 */ /* 0x000fea000383ffff */
.L_x_38:
[----:B----4-:R-:W-:-:S07]  /*7410*/  MOV R0, UR5 ;  /* 0x0000000500007c02 */ /* 0x010fce0008000f00 */
.L_x_114:
[----:B-1----:R1:W2:Y:S02]  /*7420*/  SYNCS.PHASECHK.TRANS64.TRYWAIT P0, [R0+URZ], R3 ;  /* 0x00000003000075a7 */ /* 0x0022a400080011ff */
[----:B--2---:R-:W-:Y:S05]  /*7430*/  @!P0 NANOSLEEP.SYNCS 0x989680 ;  /* 0x009896800000895d */ /* 0x004fea0003900000 */
[----:B------:R-:W2:Y:S02]  /*7440*/  @!P0 SYNCS.PHASECHK.TRANS64 P0, [R0+URZ], R3 ;  /* 0x00000003000085a7 */ /* 0x000ea400080010ff */
[----:B--2---:R-:W-:Y:S05]  /*7450*/  @!P0 BRA `(.L_x_114) ;  /* 0xfffffffc00f08947 */ /* 0x004fea000383ffff */
[----:B------:R-:W-:Y:S05]  /*7460*/  BRA `(.L_x_115) ;  /* 0xffffffac00f07947 */ /* 0x000fea000383ffff */
.L_x_39:
[----:B----4-:R-:W-:-:S07]  /*7470*/  MOV R0, UR5 ;  /* 0x0000000500007c02 */ /* 0x010fce0008000f00 */
.L_x_116:
[----:B-1----:R1:W2:Y:S02]  /*7480*/  SYNCS.PHASECHK.TRANS64.TRYWAIT P0, [R0+URZ], R3 ;  /* 0x00000003000075a7 */ /* 0x0022a400080011ff */
[----:B--2---:R-:W-:Y:S05]  /*7490*/  @!P0 NANOSLEEP.SYNCS 0x989680 ;  /* 0x009896800000895d */ /* 0x004fea0003900000 */
[----:B------:R-:W2:Y:S02]  /*74a0*/  @!P0 SYNCS.PHASECHK.TRANS64 P0, [R0+URZ], R3 ;  /* 0x00000003000085a7 */ /* 0x000ea400080010ff */
[----:B--2---:R-:W-:Y:S05]  /*74b0*/  @!P0 BRA `(.L_x_116) ;  /* 0xfffffffc00f08947 */ /* 0x004fea000383ffff */
[----:B------:R-:W-:Y:S05]  /*74c0*/  BRA `(.L_x_117) ;  /* 0xffffffac00fc7947 */ /* 0x000fea000383ffff */
.L_x_42:
[----:B-1----:R1:W2:Y:S02]  /*74d0*/  SYNCS.PHASECHK.TRANS64.TRYWAIT P0, [R0+URZ+0xe0], R5 ;  /* 0x0000e005000075a7 */ /* 0x0022a400080011ff */
[----:B--2---:R-:W-:Y:S05]  /*74e0*/  @!P0 NANOSLEEP.SYNCS 0x989680 ;  /* 0x009896800000895d */ /* 0x004fea0003900000 */
[----:B------:R-:W2:Y:S02]  /*74f0*/  @!P0 SYNCS.PHASECHK.TRANS64 P0, [R0+URZ+0xe0], R5 ;  /* 0x0000e005000085a7 */ /* 0x000ea400080010ff */
[----:B--2---:R-:W-:Y:S05]  /*7500*/  @!P0 BRA `(.L_x_42) ;  /* 0xfffffffc00f08947 */ /* 0x004fea000383ffff */
[----:B------:R-:W-:Y:S05]  /*7510*/  BRA `(.L_x_118) ;  /* 0xffffffb000587947 */ /* 0x000fea000383ffff */
.L_x_43:
[----:B------:R-:W-:-:S07]  /*7520*/  MOV R0, UR5 ;  /* 0x0000000500007c02 */ /* 0x000fce0008000f00 */
.L_x_119:
[----:B-1----:R1:W2:Y:S02]  /*7530*/  SYNCS.PHASECHK.TRANS64.TRYWAIT P0, [R0+URZ+0x90], R5 ;  /* 0x00009005000075a7 */ /* 0x0022a400080011ff */
[----:B--2---:R-:W-:Y:S05]  /*7540*/  @!P0 NANOSLEEP.SYNCS 0x989680 ;  /* 0x009896800000895d */ /* 0x004fea0003900000 */
[----:B------:R-:W2:Y:S02]  /*7550*/  @!P0 SYNCS.PHASECHK.TRANS64 P0, [R0+URZ+0x90], R5 ;  /* 0x00009005000085a7 */ /* 0x000ea400080010ff */
[----:B--2---:R-:W-:Y:S05]  /*7560*/  @!P0 BRA `(.L_x_119) ;  /* 0xfffffffc00f08947 */ /* 0x004fea000383ffff */
[----:B------:R-:W-:Y:S05]  /*7570*/  BRA `(.L_x_120) ;  /* 0xffffffb000687947 */ /* 0x000fea000383ffff */
.L_x_44:
[----:B-1----:R1:W2:Y:S02]  /*7580*/  SYNCS.PHASECHK.TRANS64.TRYWAIT P1, [R0+URZ+0x80], R5 ;  /* 0x00008005000075a7 */ /* 0x0022a400080211ff */
[----:B--2---:R-:W-:Y:S05]  /*7590*/  @!P1 NANOSLEEP.SYNCS 0x989680 ;  /* 0x009896800000995d */ /* 0x004fea0003900000 */
[----:B------:R-:W2:Y:S02]  /*75a0*/  @!P1 SYNCS.PHASECHK.TRANS64 P1, [R0+URZ+0x80], R5 ;  /* 0x00008005000095a7 */ /* 0x000ea400080210ff */
[----:B--2---:R-:W-:Y:S05]  /*75b0*/  @!P1 BRA `(.L_x_44) ;  /* 0xfffffffc00f09947 */ /* 0x004fea000383ffff */
[----:B------:R-:W-:Y:S05]  /*75c0*/  BRA `(.L_x_121) ;  /* 0xffffffb000987947 */ /* 0x000fea000383ffff */
.L_x_47:
[----:B------:R-:W-:-:S07]  /*75d0*/  MOV R0, UR5 ;  /* 0x0000000500007c02 */ /* 0x000fce0008000f00 */
.L_x_122:
[----:B-1----:R1:W2:Y:S02]  /*75e0*/  SYNCS.PHASECHK.TRANS64.TRYWAIT P0, [R0+URZ+0x90], R3 ;  /* 0x00009003000075a7 */ /* 0x0022a400080011ff */
[----:B--2---:R-:W-:Y:S05]  /*75f0*/  @!P0 NANOSLEEP.SYNCS 0x989680 ;  /* 0x009896800000895d */ /* 0x004fea0003900000 */
[----:B------:R-:W2:Y:S02]  /*7600*/  @!P0 SYNCS.PHASECHK.TRANS64 P0, [R0+URZ+0x90], R3 ;  /* 0x00009003000085a7 */ /* 0x000ea400080010ff */
[----:B--2---:R-:W-:Y:S05]  /*7610*/  @!P0 BRA `(.L_x_122) ;  /* 0xfffffffc00f08947 */ /* 0x004fea000383ffff */
[----:B------:R-:W-:Y:S05]  /*7620*/  BRA `(.L_x_46) ;  /* 0xffffffb000ec7947 */ /* 0x000fea000383ffff */
.L_x_54:
[----:B-1----:R1:W2:Y:S02]  /*7630*/  SYNCS.PHASECHK.TRANS64.TRYWAIT P1, [R0+URZ+0x80], R5 ;  /* 0x00008005000075a7 */ /* 0x0022a400080211ff */
[----:B--2---:R-:W-:Y:S05]  /*7640*/  @!P1 NANOSLEEP.SYNCS 0x989680 ;  /* 0x009896800000995d */ /* 0x004fea0003900000 */
[----:B------:R-:W2:Y:S02]  /*7650*/  @!P1 SYNCS.PHASECHK.TRANS64 P1, [R0+URZ+0x80], R5 ;  /* 0x00008005000095a7 */ /* 0x000ea400080210ff */
[----:B--2---:R-:W-:Y:S05]  /*7660*/  @!P1 BRA `(.L_x_54) ;  /* 0xfffffffc00f09947 */ /* 0x004fea000383ffff */
[----:B------:R-:W-:Y:S05]  /*7670*/  BRA `(.L_x_123) ;  /* 0xffffffb8004c7947 */ /* 0x000fea000383ffff */
.L_x_55:
[----:B------:R-:W-:-:S07]  /*7680*/  MOV R3, UR8 ;  /* 0x0000000800037c02 */ /* 0x000fce0008000f00 */
.L_x_124:
[----:B-1----:R1:W2:Y:S02]  /*7690*/  SYNCS.PHASECHK.TRANS64.TRYWAIT P0, [R3+URZ+0xc0], R0 ;  /* 0x0000c000030075a7 */ /* 0x0022a400080011ff */
[----:B--2---:R-:W-:Y:S05]  /*76a0*/  @!P0 NANOSLEEP.SYNCS 0x989680 ;  /* 0x009896800000895d */ /* 0x004fea0003900000 */
[----:B------:R-:W2:Y:S02]  /*76b0*/  @!P0 SYNCS.PHASECHK.TRANS64 P0, [R3+URZ+0xc0], R0 ;  /* 0x0000c000030085a7 */ /* 0x000ea400080010ff */
[----:B--2---:R-:W-:Y:S05]  /*76c0*/  @!P0 BRA `(.L_x_124) ;  /* 0xfffffffc00f08947 */ /* 0x004fea000383ffff */
[----:B------:R-:W-:Y:S05]  /*76d0*/  BRA `(.L_x_125) ;  /* 0xffffffb8009c7947 */ /* 0x000fea000383ffff */
.L_x_58:
[----:B------:R-:W-:Y:S07]  /*76e0*/  MOV R0, UR7 ;  /* 0x0000000700007c02 */ /* 0x000fee0008000f00 */
.L_x_126:
[----:B-1----:R1:W2:Y:S02]  /*76f0*/  SYNCS.PHASECHK.TRANS64.TRYWAIT P0, [R0+URZ], R3 ;  /* 0x00000003000075a7 */ /* 0x0022a400080011ff */
[----:B--2---:R-:W-:Y:S05]  /*7700*/  @!P0 NANOSLEEP.SYNCS 0x989680 ;  /* 0x009896800000895d */ /* 0x004fea0003900000 */
[----:B------:R-:W2:Y:S02]  /*7710*/  @!P0 SYNCS.PHASECHK.TRANS64 P0, [R0+URZ], R3 ;  /* 0x00000003000085a7 */ /* 0x000ea400080010ff */
[----:B--2---:R-:W-:Y:S05]  /*7720*/  @!P0 BRA `(.L_x_126) ;  /* 0xfffffffc00f08947 */ /* 0x004fea000383ffff */
[----:B------:R-:W-:Y:S05]  /*7730*/  BRA `(.L_x_57) ;  /* 0xffffffb800b87947 */ /* 0x000fea000383ffff */
.L_x_61:
[----:B------:R-:W-:-:S07]  /*7740*/  MOV R0, UR5 ;  /* 0x0000000500007c02 */ /* 0x000fce0008000f00 */
.L_x_127:
[----:B--2---:R2:W3:Y:S02]  /*7750*/  SYNCS.PHASECHK.TRANS64.TRYWAIT P0, [R0+URZ], R3 ;  /* 0x00000003000075a7 */ /* 0x0044e400080011ff */
[----:B---3--:R-:W-:Y:S05]  /*7760*/  @!P0 NANOSLEEP.SYNCS 0x989680 ;  /* 0x009896800000895d */ /* 0x008fea0003900000 */
[----:B------:R-:W3:Y:S02]  /*7770*/  @!P0 SYNCS.PHASECHK.TRANS64 P0, [R0+URZ], R3 ;  /* 0x00000003000085a7 */ /* 0x000ee400080010ff */
[----:B---3--:R-:W-:Y:S05]  /*7780*/  @!P0 BRA `(.L_x_127) ;  /* 0xfffffffc00f08947 */ /* 0x008fea000383ffff */
[----:B------:R-:W-:Y:S05]  /*7790*/  BRA `(.L_x_128) ;  /* 0xffffffbc006c7947 */ /* 0x000fea000383ffff */
.L_x_62:
[----:B------:R-:W-:-:S07]  /*77a0*/  MOV R0, UR5 ;  /* 0x0000000500007c02 */ /* 0x000fce0008000f00 */
.L_x_129:
[----:B-1----:R1:W2:Y:S02]  /*77b0*/  SYNCS.PHASECHK.TRANS64.TRYWAIT P0, [R0+URZ], R3 ;  /* 0x00000003000075a7 */ /* 0x0022a400080011ff */
[----:B--2---:R-:W-:Y:S05]  /*77c0*/  @!P0 NANOSLEEP.SYNCS 0x989680 ;  /* 0x009896800000895d */ /* 0x004fea0003900000 */
[----:B------:R-:W2:Y:S02]  /*77d0*/  @!P0 SYNCS.PHASECHK.TRANS64 P0, [R0+URZ], R3 ;  /* 0x00000003000085a7 */ /* 0x000ea400080010ff */
[----:B--2---:R-:W-:Y:S05]  /*77e0*/  @!P0 BRA `(.L_x_129) ;  /* 0xfffffffc00f08947 */ /* 0x004fea000383ffff */
[----:B------:R-:W-:Y:S05]  /*77f0*/  BRA `(.L_x_130) ;  /* 0xffffffbc00787947 */ /* 0x000fea000383ffff */
.L_x_63:
[----:B------:R-:W-:-:S07]  /*7800*/  MOV R0, UR5 ;  /* 0x0000000500007c02 */ /* 0x000fce0008000f00 */
.L_x_131:
[----:B-1----:R1:W2:Y:S02]  /*7810*/  SYNCS.PHASECHK.TRANS64.TRYWAIT P0, [R0+URZ], R3 ;  /* 0x00000003000075a7 */ /* 0x0022a400080011ff */
[----:B--2---:R-:W-:Y:S05]  /*7820*/  @!P0 NANOSLEEP.SYNCS 0x989680 ;  /* 0x009896800000895d */ /* 0x004fea0003900000 */
[----:B------:R-:W2:Y:S02]  /*7830*/  @!P0 SYNCS.PHASECHK.TRANS64 P0, [R0+URZ], R3 ;  /* 0x00000003000085a7 */ /* 0x000ea400080010ff */
[----:B--2---:R-:W-:Y:S05]  /*7840*/  @!P0 BRA `(.L_x_131) ;  /* 0xfffffffc00f08947 */ /* 0x004fea000383ffff */
[----:B------:R-:W-:Y:S05]  /*7850*/  BRA `(.L_x_132) ;  /* 0xffffffbc00847947 */ /* 0x000fea000383ffff */
.L_x_64:
[----:B------:R-:W-:-:S07]  /*7860*/  MOV R0, UR7 ;  /* 0x0000000700007c02 */ /* 0x000fce0008000f00 */
.L_x_133:
[----:B-1----:R1:W2:Y:S02]  /*7870*/  SYNCS.PHASECHK.TRANS64.TRYWAIT P0, [R0+URZ], R3 ;  /* 0x00000003000075a7 */ /* 0x0022a400080011ff */
[----:B--2---:R-:W-:Y:S05]  /*7880*/  @!P0 NANOSLEEP.SYNCS 0x989680 ;  /* 0x009896800000895d */ /* 0x004fea0003900000 */
[----:B------:R-:W2:Y:S02]  /*7890*/  @!P0 SYNCS.PHASECHK.TRANS64 P0, [R0+URZ], R3 ;  /* 0x00000003000085a7 */ /* 0x000ea400080010ff */
[----:B--2---:R-:W-:Y:S05]  /*78a0*/  @!P0 BRA `(.L_x_133) ;  /* 0xfffffffc00f08947 */ /* 0x004fea000383ffff */
[----:B------:R-:W-:Y:S05]  /*78b0*/  BRA `(.L_x_134) ;  /* 0xffffffbc00907947 */ /* 0x000fea000383ffff */
.L_x_69:
[----:B--2---:R2:W3:Y:S02]  /*78c0*/  SYNCS.PHASECHK.TRANS64.TRYWAIT P0, [R0+URZ+0x80], R3 ;  /* 0x00008003000075a7 */ /* 0x0044e400080011ff */
[----:B---3--:R-:W-:Y:S05]  /*78d0*/  @!P0 NANOSLEEP.SYNCS 0x989680 ;  /* 0x009896800000895d */ /* 0x008fea0003900000 */
[----:B------:R-:W3:Y:S02]  /*78e0*/  @!P0 SYNCS.PHASECHK.TRANS64 P0, [R0+URZ+0x80], R3 ;  /* 0x00008003000085a7 */ /* 0x000ee400080010ff */
[----:B---3--:R-:W-:Y:S05]  /*78f0*/  @!P0 BRA `(.L_x_69) ;  /* 0xfffffffc00f08947 */ /* 0x008fea000383ffff */
[----:B------:R-:W-:Y:S05]  /*7900*/  BRA `(.L_x_135) ;  /* 0xffffffc000947947 */ /* 0x000fea000383ffff */
.L_x_72:
[----:B------:R-:W-:Y:S07]  /*7910*/  MOV R0, UR7 ;  /* 0x0000000700007c02 */ /* 0x000fee0008000f00 */
.L_x_136:
[----:B--2---:R2:W3:Y:S02]  /*7920*/  SYNCS.PHASECHK.TRANS64.TRYWAIT P0, [R0+URZ+0x78], R3 ;  /* 0x00007803000075a7 */ /* 0x0044e400080011ff */
[----:B---3--:R-:W-:Y:S05]  /*7930*/  @!P0 NANOSLEEP.SYNCS 0x989680 ;  /* 0x009896800000895d */ /* 0x008fea0003900000 */
[----:B------:R-:W3:Y:S02]  /*7940*/  @!P0 SYNCS.PHASECHK.TRANS64 P0, [R0+URZ+0x78], R3 ;  /* 0x00007803000085a7 */ /* 0x000ee400080010ff */
[----:B---3--:R-:W-:Y:S05]  /*7950*/  @!P0 BRA `(.L_x_136) ;  /* 0xfffffffc00f08947 */ /* 0x008fea000383ffff */
[----:B------:R-:W-:Y:S05]  /*7960*/  BRA `(.L_x_71) ;  /* 0xffffffc400747947 */ /* 0x000fea000383ffff */
.L_x_75:
[----:B--2---:R-:W-:Y:S07]  /*7970*/  MOV R3, UR7 ;  /* 0x0000000700037c02 */ /* 0x004fee0008000f00 */
.L_x_137:
[----:B-1----:R1:W2:Y:S02]  /*7980*/  SYNCS.PHASECHK.TRANS64.TRYWAIT P0, [R3+URZ+0x60], R12 ;  /* 0x0000600c030075a7 */ /* 0x0022a400080011ff */
[----:B--2---:R-:W-:Y:S05]  /*7990*/  @!P0 NANOSLEEP.SYNCS 0x989680 ;  /* 0x009896800000895d */ /* 0x004fea0003900000 */
[----:B------:R-:W2:Y:S02]  /*79a0*/  @!P0 SYNCS.PHASECHK.TRANS64 P0, [R3+URZ+0x60], R12 ;  /* 0x0000600c030085a7 */ /* 0x000ea400080010ff */
[----:B--2---:R-:W-:Y:S05]  /*79b0*/  @!P0 BRA `(.L_x_137) ;  /* 0xfffffffc00f08947 */ /* 0x004fea000383ffff */
[----:B------:R-:W-:Y:S05]  /*79c0*/  BRA `(.L_x_138) ;  /* 0xffffffc400ec7947 */ /* 0x000fea000383ffff */
.L_x_76:
[----:B------:R-:W-:Y:S07]  /*79d0*/  MOV R3, UR7 ;  /* 0x0000000700037c02 */ /* 0x000fee0008000f00 */
.L_x_139:
[----:B-1----:R1:W2:Y:S02]  /*79e0*/  SYNCS.PHASECHK.TRANS64.TRYWAIT P0, [R3+URZ+0x68], R12 ;  /* 0x0000680c030075a7 */ /* 0x0022a400080011ff */
[----:B--2---:R-:W-:Y:S05]  /*79f0*/  @!P0 NANOSLEEP.SYNCS 0x989680 ;  /* 0x009896800000895d */ /* 0x004fea0003900000 */
[----:B------:R-:W2:Y:S02]  /*7a00*/  @!P0 SYNCS.PHASECHK.TRANS64 P0, [R3+URZ+0x68], R12 ;  /* 0x0000680c030085a7 */ /* 0x000ea400080010ff */
[----:B--2---:R-:W-:Y:S05]  /*7a10*/  @!P0 BRA `(.L_x_139) ;  /* 0xfffffffc00f08947 */ /* 0x004fea000383ffff */
[----:B------:R-:W-:Y:S05]  /*7a20*/  BRA `(.L_x_140) ;  /* 0xffffffc8006c7947 */ /* 0x000fea000383ffff */
.L_x_78:
[----:B------:R-:W-:-:S07]  /*7a30*/  MOV R0, UR7 ;  /* 0x0000000700007c02 */ /* 0x000fce0008000f00 */
.L_x_141:
[----:B-1----:R1:W3:Y:S02]  /*7a40*/  SYNCS.PHASECHK.TRANS64.TRYWAIT P0, [R0+URZ+0x60], R3 ;  /* 0x00006003000075a7 */ /* 0x0022e400080011ff */
[----:B---3--:R-:W-:Y:S05]  /*7a50*/  @!P0 NANOSLEEP.SYNCS 0x989680 ;  /* 0x009896800000895d */ /* 0x008fea0003900000 */
[----:B------:R-:W3:Y:S02]  /*7a60*/  @!P0 SYNCS.PHASECHK.TRANS64 P0, [R0+URZ+0x60], R3 ;  /* 0x00006003000085a7 */ /* 0x000ee400080010ff */
[----:B---3--:R-:W-:Y:S05]  /*7a70*/  @!P0 BRA `(.L_x_141) ;  /* 0xfffffffc00f08947 */ /* 0x008fea000383ffff */
[----:B------:R-:W-:Y:S05]  /*7a80*/  BRA `(.L_x_142) ;  /* 0xffffffc800dc7947 */ /* 0x000fea000383ffff */
.L_x_80:
[----:B--2---:R2:W4:Y:S02]  /*7a90*/  SYNCS.PHASECHK.TRANS64.TRYWAIT P0, [R0+URZ+0x80], R3 ;  /* 0x00008003000075a7 */ /* 0x00452400080011ff */
[----:B----4-:R-:W-:Y:S05]  /*7aa0*/  @!P0 NANOSLEEP.SYNCS 0x989680 ;  /* 0x009896800000895d */ /* 0x010fea0003900000 */
[----:B------:R-:W4:Y:S02]  /*7ab0*/  @!P0 SYNCS.PHASECHK.TRANS64 P0, [R0+URZ+0x80], R3 ;  /* 0x00008003000085a7 */ /* 0x000f2400080010ff */
[----:B----4-:R-:W-:Y:S05]  /*7ac0*/  @!P0 BRA `(.L_x_80) ;  /* 0xfffffffc00f08947 */ /* 0x010fea000383ffff */
[----:B------:R-:W-:Y:S05]  /*7ad0*/  BRA `(.L_x_143) ;  /* 0xffffffcc00ac7947 */ /* 0x000fea000383ffff */
.L_x_91:
[----:B-1----:R1:W3:Y:S02]  /*7ae0*/  SYNCS.PHASECHK.TRANS64.TRYWAIT P1, [R0+URZ+0x50], R3 ;  /* 0x00005003000075a7 */ /* 0x0022e400080211ff */
[----:B---3--:R-:W-:Y:S05]  /*7af0*/  @!P1 NANOSLEEP.SYNCS 0x989680 ;  /* 0x009896800000995d */ /* 0x008fea0003900000 */
[----:B------:R-:W3:Y:S02]  /*7b00*/  @!P1 SYNCS.PHASECHK.TRANS64 P1, [R0+URZ+0x50], R3 ;  /* 0x00005003000095a7 */ /* 0x000ee400080210ff */
[----:B---3--:R-:W-:Y:S05]  /*7b10*/  @!P1 BRA `(.L_x_91) ;  /* 0xfffffffc00f09947 */ /* 0x008fea000383ffff */
[----:B------:R-:W-:Y:S05]  /*7b20*/  BRA `(.L_x_90) ;  /* 0xffffffd800c47947 */ /* 0x000fea000383ffff */
.L_x_93:
[----:B---3--:R3:W4:Y:S02]  /*7b30*/  SYNCS.PHASECHK.TRANS64.TRYWAIT P0, [R108+URZ+0xa0], R7 ;  /* 0x0000a0076c0075a7 */ /* 0x00872400080011ff */
[----:B----4-:R-:W-:Y:S05]  /*7b40*/  @!P0 NANOSLEEP.SYNCS 0x989680 ;  /* 0x009896800000895d */ /* 0x010fea0003900000 */
[----:B------:R-:W4:Y:S02]  /*7b50*/  @!P0 SYNCS.PHASECHK.TRANS64 P0, [R108+URZ+0xa0], R7 ;  /* 0x0000a0076c0085a7 */ /* 0x000f2400080010ff */
[----:B----4-:R-:W-:Y:S05]  /*7b60*/  @!P0 BRA `(.L_x_93) ;  /* 0xfffffffc00f08947 */ /* 0x010fea000383ffff */
[----:B------:R-:W-:Y:S05]  /*7b70*/  BRA `(.L_x_92) ;  /* 0xffffffdc00187947 */ /* 0x000fea000383ffff */
.L_x_101:
[----:B--2---:R2:W3:Y:S02]  /*7b80*/  SYNCS.PHASECHK.TRANS64.TRYWAIT P0, [R75+URZ+0x50], R0 ;  /* 0x000050004b0075a7 */ /* 0x0044e400080011ff */
[----:B---3--:R-:W-:Y:S05]  /*7b90*/  @!P0 NANOSLEEP.SYNCS 0x989680 ;  /* 0x009896800000895d */ /* 0x008fea0003900000 */
[----:B------:R-:W3:Y:S02]  /*7ba0*/  @!P0 SYNCS.PHASECHK.TRANS64 P0, [R75+URZ+0x50], R0 ;  /* 0x000050004b0085a7 */ /* 0x000ee400080010ff */
[----:B---3--:R-:W-:Y:S05]  /*7bb0*/  @!P0 BRA `(.L_x_101) ;  /* 0xfffffffc00f08947 */ /* 0x008fea000383ffff */
[----:B------:R-:W-:Y:S05]  /*7bc0*/  BRA `(.L_x_100) ;  /* 0xffffffe8000c7947 */ /* 0x000fea000383ffff */
        .weak           $__internal_0_$__cuda_sm10x_tcgen05_guardrail_trap_col_being_dealloced_not_returned_by_alloc
        .type           $__internal_0_$__cuda_sm10x_tcgen05_guardrail_trap_col_being_dealloced_not_returned_by_alloc,@function
        .size           $__internal_0_$__cuda_sm10x_tcgen05_guardrail_trap_col_being_dealloced_not_returned_by_alloc,($__internal_1_$__cuda_sm10x_tcgen05_guardrail_trap_phase_invalid_during_alloc - $__internal_0_$__cuda_sm10x_tcgen05_guardrail_trap_col_being_dealloced_not_returned_by_alloc)
$__internal_0_$__cuda_sm10x_tcgen05_guardrail_trap_col_being_dealloced_not_returned_by_alloc:
[----:B------:R-:W-:Y:S05]  /*7bd0*/  BPT.TRAP 0x1 ;  /* 0x000000040000795c */ /* 0x000fea0000300000 */
[----:B------:R-:W-:-:S04]  /*7be0*/  HFMA2 R3, -RZ, RZ, 0, 0 ;  /* 0x00000000ff037431 */ /* 0x000fc800000001ff */
[----:B------:R-:W-:Y:S05]  /*7bf0*/  RET.REL.NODEC R2 `(_ZN7cutlass13device_kernelINS_4gemm6kernel13GemmUniversalIN4cute5tupleIJiiiiEEENS1_10collective13CollectiveMmaINS1_35MainloopSm100TmaUmmaWarpSpecializedILi5ELi2ELi4ENS5_IJNS4_1CILi1EEESB_SB_EEEEENS5_IJNSA_ILi64EEENSA_ILi128EEESE_EEEaNS5_IJlSB_lEEEaSH_NS4_8TiledMMAINS4_8MMA_AtomIJNS4_15SM100_MMA_S8_SSIaaiLi64ELi128ELNS4_4UMMA5MajorE0ELSM_0ELNSL_8SaturateE0EEEEEENS4_6LayoutISC_NS5_IJNSA_ILi0EEESR_SR_EEEEENS5_IJNS4_10UnderscoreESU_SU_EEEEENS4_13SM90_TMA_LOADENS4_14ComposedLayoutINS4_7SwizzleILi2ELi4ELi3EEENS4_18smem_ptr_flag_bitsILi8EEENSQ_INS5_IJNSA_ILi8EEESE_EEENS5_IJSE_SB_EEEEEEEvNS4_8identityESX_S17_vS18_EENS_8epilogue10collective18CollectiveEpilogueINS1A_23Sm100TmaWarpSpecializedILi2ELi2ELi32ELb0ELb0EEEJSG_NS5_IJNSQ_ISE_SB_EES1F_EEEaSH_aSH_NS1A_6fusion15FusionCallbacksIS1E_NS1H_17LinearCombinationIaiaiLNS_15FloatRoundStyleE2EEESG_S1G_JEEENS4_5SM1004TMEM4LOAD26SM100_TMEM_LOAD_16dp32b32xESX_S17_NS4_39AutoVectorizingCopyWithAssumedAlignmentILi128EEENS4_14SM90_TMA_STOREES17_S1S_S1S_EEEvvEEEEvNT_6ParamsE) ;  /* 0xffffff8402007950 */ /* 0x000fea0003c3ffff */
        .weak           $__internal_1_$__cuda_sm10x_tcgen05_guardrail_trap_phase_invalid_during_alloc
        .type           $__internal_1_$__cuda_sm10x_tcgen05_guardrail_trap_phase_invalid_during_alloc,@function
        .size           $__internal_1_$__cuda_sm10x_tcgen05_guardrail_trap_phase_invalid_during_alloc,($__internal_2_$__cuda_sm10x_tcgen05_guardrail_trap_unallocated_columns_being_dealloced - $__internal_1_$__cuda_sm10x_tcgen05_guardrail_trap_phase_invalid_during_alloc)
$__internal_1_$__cuda_sm10x_tcgen05_guardrail_trap_phase_invalid_during_alloc:
[----:B------:R-:W-:Y:S05]  /*7c00*/  BPT.TRAP 0x1 ;  /* 0x000000040000795c */ /* 0x000fea0000300000 */
[----:B------:R-:W-:-:S04]  /*7c10*/  MOV R3, 0x0 ;  /* 0x0000000000037802 */ /* 0x000fc80000000f00 */
[----:B------:R-:W-:Y:S05]  /*7c20*/  RET.REL.NODEC R2 `(_ZN7cutlass13device_kernelINS_4gemm6kernel13GemmUniversalIN4cute5tupleIJiiiiEEENS1_10collective13CollectiveMmaINS1_35MainloopSm100TmaUmmaWarpSpecializedILi5ELi2ELi4ENS5_IJNS4_1CILi1EEESB_SB_EEEEENS5_IJNSA_ILi64EEENSA_ILi128EEESE_EEEaNS5_IJlSB_lEEEaSH_NS4_8TiledMMAINS4_8MMA_AtomIJNS4_15SM100_MMA_S8_SSIaaiLi64ELi128ELNS4_4UMMA5MajorE0ELSM_0ELNSL_8SaturateE0EEEEEENS4_6LayoutISC_NS5_IJNSA_ILi0EEESR_SR_EEEEENS5_IJNS4_10UnderscoreESU_SU_EEEEENS4_13SM90_TMA_LOADENS4_14ComposedLayoutINS4_7SwizzleILi2ELi4ELi3EEENS4_18smem_ptr_flag_bitsILi8EEENSQ_INS5_IJNSA_ILi8EEESE_EEENS5_IJSE_SB_EEEEEEEvNS4_8identityESX_S17_vS18_EENS_8epilogue10collective18CollectiveEpilogueINS1A_23Sm100TmaWarpSpecializedILi2ELi2ELi32ELb0ELb0EEEJSG_NS5_IJNSQ_ISE_SB_EES1F_EEEaSH_aSH_NS1A_6fusion15FusionCallbacksIS1E_NS1H_17LinearCombinationIaiaiLNS_15FloatRoundStyleE2EEESG_S1G_JEEENS4_5SM1004TMEM4LOAD26SM100_TMEM_LOAD_16dp32b32xESX_S17_NS4_39AutoVectorizingCopyWithAssumedAlignmentILi128EEENS4_14SM90_TMA_STOREES17_S1S_S1S_EEEvvEEEEvNT_6ParamsE) ;  /* 0xffffff8002f47950 */ /* 0x000fea0003c3ffff */
        .weak           $__internal_2_$__cuda_sm10x_tcgen05_guardrail_trap_unallocated_columns_being_dealloced
        .type           $__internal_2_$__cuda_sm10x_tcgen05_guardrail_trap_unallocated_columns_being_dealloced,@function
        .size           $__internal_2_$__cuda_sm10x_tcgen05_guardrail_trap_unallocated_columns_being_dealloced,(.L_x_145 - $__internal_2_$__cuda_sm10x_tcgen05_guardrail_trap_unallocated_columns_being_dealloced)
$__internal_2_$__cuda_sm10x_tcgen05_guardrail_trap_unallocated_columns_being_dealloced:
[----:B------:R-:W-:Y:S05]  /*7c30*/  BPT.TRAP 0x1 ;  /* 0x000000040000795c */ /* 0x000fea0000300000 */
[----:B------:R-:W-:-:S04]  /*7c40*/  HFMA2 R3, -RZ, RZ, 0, 0 ;  /* 0x00000000ff037431 */ /* 0x000fc800000001ff */
[----:B------:R-:W-:Y:S05]  /*7c50*/  RET.REL.NODEC R2 `(_ZN7cutlass13device_kernelINS_4gemm6kernel13GemmUniversalIN4cute5tupleIJiiiiEEENS1_10collective13CollectiveMmaINS1_35MainloopSm100TmaUmmaWarpSpecializedILi5ELi2ELi4ENS5_IJNS4_1CILi1EEESB_SB_EEEEENS5_IJNSA_ILi64EEENSA_ILi128EEESE_EEEaNS5_IJlSB_lEEEaSH_NS4_8TiledMMAINS4_8MMA_AtomIJNS4_15SM100_MMA_S8_SSIaaiLi64ELi128ELNS4_4UMMA5MajorE0ELSM_0ELNSL_8SaturateE0EEEEEENS4_6LayoutISC_NS5_IJNSA_ILi0EEESR_SR_EEEEENS5_IJNS4_10UnderscoreESU_SU_EEEEENS4_13SM90_TMA_LOADENS4_14ComposedLayoutINS4_7SwizzleILi2ELi4ELi3EEENS4_18smem_ptr_flag_bitsILi8EEENSQ_INS5_IJNSA_ILi8EEESE_EEENS5_IJSE_SB_EEEEEEEvNS4_8identityESX_S17_vS18_EENS_8epilogue10collective18CollectiveEpilogueINS1A_23Sm100TmaWarpSpecializedILi2ELi2ELi32ELb0ELb0EEEJSG_NS5_IJNSQ_ISE_SB_EES1F_EEEaSH_aSH_NS1A_6fusion15FusionCallbacksIS1E_NS1H_17LinearCombinationIaiaiLNS_15FloatRoundStyleE2EEESG_S1G_JEEENS4_5SM1004TMEM4LOAD26SM100_TMEM_LOAD_16dp32b32xESX_S17_NS4_39AutoVectorizingCopyWithAssumedAlignmentILi128EEENS4_14SM90_TMA_STOREES17_S1S_S1S_EEEvvEEEEvNT_6ParamsE) ;  /* 0xffffff8002e87950 */ /* 0x000fea0003c3ffff */
.L_x_144:
[----:B------:R-:W-:-:S00]  /*7c60*/  BRA `(.L_x_144) ;  /* 0xfffffffc00fc7947 */ /* 0x000fc0000383ffff */
[----:B------:R-:W-:-:S00]  /*7c70*/  NOP ;  /* 0x0000000000007918 */ /* 0x000fc00000000000 */
        /* <DEDUP_REMOVED lines=8> */
.L_x_145:


//--------------------- .nv.global.init           --------------------------
	.section	.nv.global.init,"aw",@progbits
.nv.global.init:
	.type		$str$27,@object
	.size		$str$27,($str$28 - $str$27)
$str$27:
        /*0000*/ 	.byte	0x28, 0x61, 0x64, 0x64, 0x72, 0x65, 0x73, 0x73, 0x20, 0x26, 0x20, 0x6d, 0x61, 0x73, 0x6b, 0x29
        /*0010*/ 	.byte	0x20, 0x3d, 0x3d, 0x20, 0x30, 0x00
	.type		$str$28,@object
	.size		$str$28,($str$26 - $str$28)
$str$28:
        /*0016*/ 	.byte	0x2f, 0x74, 0x6d, 0x70, 0x2f, 0x63, 0x75, 0x74, 0x6c, 0x61, 0x73, 0x73, 0x5f, 0x73, 0x77, 0x65
        /*0026*/ 	.byte	0x65, 0x70, 0x5f, 0x73, 0x72, 0x63, 0x2f, 0x69, 0x6e, 0x63, 0x6c, 0x75, 0x64, 0x65, 0x2f, 0x63
        /*0036*/ 	.byte	0x75, 0x74, 0x65, 0x2f, 0x70, 0x6f, 0x69, 0x6e, 0x74, 0x65, 0x72, 0x5f, 0x66, 0x6c, 0x61, 0x67
        /*0046*/ 	.byte	0x67, 0x65, 0x64, 0x2e, 0x68, 0x70, 0x70, 0x00
	.type		$str$26,@object
	.size		$str$26,($str$25 - $str$26)
$str$26:
        /*004e*/ 	.byte	0x2f, 0x74, 0x6d, 0x70, 0x2f, 0x63, 0x75, 0x74, 0x6c, 0x61, 0x73, 0x73, 0x5f, 0x73, 0x77, 0x65
        /*005e*/ 	.byte	0x65, 0x70, 0x5f, 0x73, 0x72, 0x63, 0x2f, 0x69, 0x6e, 0x63, 0x6c, 0x75, 0x64, 0x65, 0x2f, 0x63
        /*006e*/ 	.byte	0x75, 0x74, 0x65, 0x2f, 0x61, 0x74, 0x6f, 0x6d, 0x2f, 0x63, 0x6f, 0x70, 0x79, 0x5f, 0x74, 0x72
        /*007e*/ 	.byte	0x61, 0x69, 0x74, 0x73, 0x5f, 0x73, 0x6d, 0x31, 0x30, 0x30, 0x2e, 0x68, 0x70, 0x70, 0x00
	.type		$str$25,@object
	.size		$str$25,(__unnamed_1 - $str$25)
$str$25:
        /*008d*/ 	.byte	0x28, 0x28, 0x75, 0x69, 0x6e, 0x74, 0x33, 0x32, 0x5f, 0x74, 0x28, 0x74, 0x68, 0x72, 0x65, 0x61
        /*009d*/ 	.byte	0x64, 0x49, 0x64, 0x78, 0x2e, 0x78, 0x29, 0x20, 0x2f, 0x20, 0x33, 0x32, 0x29, 0x20, 0x25, 0x20
        /*00ad*/ 	.byte	0x34, 0x29, 0x20, 0x3d, 0x3d, 0x20, 0x28, 0x28, 0x28, 0x74, 0x6d, 0x65, 0x6d, 0x5f, 0x61, 0x64
        /*00bd*/ 	.byte	0x64, 0x72, 0x20, 0x3e, 0x3e, 0x20, 0x31, 0x36, 0x29, 0x20, 0x2f, 0x20, 0x33, 0x32, 0x29, 0x20
        /*00cd*/ 	.byte	0x25, 0x20, 0x34, 0x29, 0x00
	.type		__unnamed_1,@object
	.size		__unnamed_1,(__unnamed_2 - __unnamed_1)
__unnamed_1:
        /*00d2*/ 	.byte	0x61, 0x75, 0x74, 0x6f, 0x20, 0x63, 0x75, 0x74, 0x65, 0x3a, 0x3a, 0x61, 0x73, 0x5f, 0x70, 0x6f
        /* <DEDUP_REMOVED lines=24> */
        /*0262*/ 	.byte	0x00
	.type		__unnamed_2,@object
	.size		__unnamed_2,(.L_2 - __unnamed_2)
__unnamed_2:
        /* <DEDUP_REMOVED lines=41> */
.L_2:


//--------------------- .nv.shared._ZN7cutlass13device_kernelINS_4gemm6kernel13GemmUniversalIN4cute5tupleIJiiiiEEENS1_10collective13CollectiveMmaINS1_35MainloopSm100TmaUmmaWarpSpecializedILi5ELi2ELi4ENS5_IJNS4_1CILi1EEESB_SB_EEEEENS5_IJNSA_ILi64EEENSA_ILi128EEESE_EEEaNS5_IJlSB_lEEEaSH_NS4_8TiledMMAINS4_8MMA_AtomIJNS4_15SM100_MMA_S8_SSIaaiLi64ELi128ELNS4_4UMMA5MajorE0ELSM_0ELNSL_8SaturateE0EEEEEENS4_6LayoutISC_NS5_IJNSA_ILi0EEESR_SR_EEEEENS5_IJNS4_10UnderscoreESU_SU_EEEEENS4_13SM90_TMA_LOADENS4_14ComposedLayoutINS4_7SwizzleILi2ELi4ELi3EEENS4_18smem_ptr_flag_bitsILi8EEENSQ_INS5_IJNSA_ILi8EEESE_EEENS5_IJSE_SB_EEEEEEEvNS4_8identityESX_S17_vS18_EENS_8epilogue10collective18CollectiveEpilogueINS1A_23Sm100TmaWarpSpecializedILi2ELi2ELi32ELb0ELb0EEEJSG_NS5_IJNSQ_ISE_SB_EES1F_EEEaSH_aSH_NS1A_6fusion15FusionCallbacksIS1E_NS1H_17LinearCombinationIaiaiLNS_15FloatRoundStyleE2EEESG_S1G_JEEENS4_5SM1004TMEM4LOAD26SM100_TMEM_LOAD_16dp32b32xESX_S17_NS4_39AutoVectorizingCopyWithAssumedAlignmentILi128EEENS4_14SM90_TMA_STOREES17_S1S_S1S_EEEvvEEEEvNT_6ParamsE --------------------------
	.section	.nv.shared._ZN7cutlass13device_kernelINS_4gemm6kernel13GemmUniversalIN4cute5tupleIJiiiiEEENS1_10collective13CollectiveMmaINS1_35MainloopSm100TmaUmmaWarpSpecializedILi5ELi2ELi4ENS5_IJNS4_1CILi1EEESB_SB_EEEEENS5_IJNSA_ILi64EEENSA_ILi128EEESE_EEEaNS5_IJlSB_lEEEaSH_NS4_8TiledMMAINS4_8MMA_AtomIJNS4_15SM100_MMA_S8_SSIaaiLi64ELi128ELNS4_4UMMA5MajorE0ELSM_0ELNSL_8SaturateE0EEEEEENS4_6LayoutISC_NS5_IJNSA_ILi0EEESR_SR_EEEEENS5_IJNS4_10UnderscoreESU_SU_EEEEENS4_13SM90_TMA_LOADENS4_14ComposedLayoutINS4_7SwizzleILi2ELi4ELi3EEENS4_18smem_ptr_flag_bitsILi8EEENSQ_INS5_IJNSA_ILi8EEESE_EEENS5_IJSE_SB_EEEEEEEvNS4_8identityESX_S17_vS18_EENS_8epilogue10collective18CollectiveEpilogueINS1A_23Sm100TmaWarpSpecializedILi2ELi2ELi32ELb0ELb0EEEJSG_NS5_IJNSQ_ISE_SB_EES1F_EEEaSH_aSH_NS1A_6fusion15FusionCallbacksIS1E_NS1H_17LinearCombinationIaiaiLNS_15FloatRoundStyleE2EEESG_S1G_JEEENS4_5SM1004TMEM4LOAD26SM100_TMEM_LOAD_16dp32b32xESX_S17_NS4_39AutoVectorizingCopyWithAssumedAlignmentILi128EEENS4_14SM90_TMA_STOREES17_S1S_S1S_EEEvvEEEEvNT_6ParamsE,"aw",@nobits
	.sectionflags	@""
	.align	16
	.zero		1024


//--------------------- .nv.shared.reserved.0     --------------------------
	.section	.nv.shared.reserved.0,"aw",@nobits
	.weak		__nv_reservedSMEM_offset_0_alias
	.size		__nv_reservedSMEM_offset_0_alias, 0, 64
	.other		__nv_reservedSMEM_offset_0_alias,@"STO_CUDA_RESERVED_SHARED STV_DEFAULT"
__nv_reservedSMEM_offset_0_alias:
	.zero		0
.nv.shared.reserved.0:
	.zero		64
	.weak		__nv_reservedSMEM_tcgen05_partition
	.type		__nv_reservedSMEM_tcgen05_partition,@object
	.size		__nv_reservedSMEM_tcgen05_partition,(.L_0 - __nv_reservedSMEM_tcgen05_partition)
__nv_reservedSMEM_tcgen05_partition:
	.zero		32
.L_0:


//--------------------- .nv.global                --------------------------
	.section	.nv.global,"aw",@nobits
.nv.global:
	.type		_ZN40_INTERNAL_bf5a3c9f_4_k_cu_d773bbc2_292824cute1_E,@object
	.size		_ZN40_INTERNAL_bf5a3c9f_4_k_cu_d773bbc2_292824cute1_E,(_ZN40_INTERNAL_bf5a3c9f_4_k_cu_d773bbc2_292824cuda3std3__45__cpo6cbeginE - _ZN40_INTERNAL_bf5a3c9f_4_k_cu_d773bbc2_292824cute1_E)
_ZN40_INTERNAL_bf5a3c9f_4_k_cu_d773bbc2_292824cute1_E:
	.zero		1
	.type		_ZN40_INTERNAL_bf5a3c9f_4_k_cu_d773bbc2_292824cuda3std3__45__cpo6cbeginE,@object
	.size		_ZN40_INTERNAL_bf5a3c9f_4_k_cu_d773bbc2_292824cuda3std3__45__cpo6cbeginE,(_ZN40_INTERNAL_bf5a3c9f_4_k_cu_d773bbc2_292824cuda3std3__48in_placeE - _ZN40_INTERNAL_bf5a3c9f_4_k_cu_d773bbc2_292824cuda3std3__45__cpo6cbeginE)
_ZN40_INTERNAL_bf5a3c9f_4_k_cu_d773bbc2_292824cuda3std3__45__cpo6cbeginE:
	.zero		1
	.type		_ZN40_INTERNAL_bf5a3c9f_4_k_cu_d773bbc2_292824cuda3std3__48in_placeE,@object
	.size		_ZN40_INTERNAL_bf5a3c9f_4_k_cu_d773bbc2_292824cuda3std3__48in_placeE,(_ZN40_INTERNAL_bf5a3c9f_4_k_cu_d773bbc2_292824cuda3std6ranges3__45__cpo9iter_moveE - _ZN40_INTERNAL_bf5a3c9f_4_k_cu_d773bbc2_292824cuda3std3__48in_placeE)
_ZN40_INTERNAL_bf5a3c9f_4_k_cu_d773bbc2_292824cuda3std3__48in_placeE:
	.zero		1
	.type		_ZN40_INTERNAL_bf5a3c9f_4_k_cu_d773bbc2_292824cuda3std6ranges3__45__cpo9iter_moveE,@object
	.size		_ZN40_INTERNAL_bf5a3c9f_4_k_cu_d773bbc2_292824cuda3std6ranges3__45__cpo9iter_moveE,(_ZN40_INTERNAL_bf5a3c9f_4_k_cu_d773bbc2_292824cuda3std3__45__cpo5beginE - _ZN40_INTERNAL_bf5a3c9f_4_k_cu_d773bbc2_292824cuda3std6ranges3__45__cpo9iter_moveE)
_ZN40_INTERNAL_bf5a3c9f_4_k_cu_d773bbc2_292824cuda3std6ranges3__45__cpo9iter_moveE:
	.zero		1
	.type		_ZN40_INTERNAL_bf5a3c9f_4_k_cu_d773bbc2_292824cuda3std3__45__cpo5beginE,@object
	.size		_ZN40_INTERNAL_bf5a3c9f_4_k_cu_d773bbc2_292824cuda3std3__45__cpo5beginE,(_ZN40_INTERNAL_bf5a3c9f_4_k_cu_d773bbc2_292824cuda3std3__442_GLOBAL__N__bf5a3c9f_4_k_cu_d773bbc2_292826ignoreE - _ZN40_INTERNAL_bf5a3c9f_4_k_cu_d773bbc2_292824cuda3std3__45__cpo5beginE)
_ZN40_INTERNAL_bf5a3c9f_4_k_cu_d773bbc2_292824cuda3std3__45__cpo5beginE:
	.zero		1
	.type		_ZN40_INTERNAL_bf5a3c9f_4_k_cu_d773bbc2_292824cuda3std3__442_GLOBAL__N__bf5a3c9f_4_k_cu_d773bbc2_292826ignoreE,@object
	.size		_ZN40_INTERNAL_bf5a3c9f_4_k_cu_d773bbc2_292824cuda3std3__442_GLOBAL__N__bf5a3c9f_4_k_cu_d773bbc2_292826ignoreE,(_ZN40_INTERNAL_bf5a3c9f_4_k_cu_d773bbc2_292824cute7productE - _ZN40_INTERNAL_bf5a3c9f_4_k_cu_d773bbc2_292824cuda3std3__442_GLOBAL__N__bf5a3c9f_4_k_cu_d773bbc2_292826ignoreE)
_ZN40_INTERNAL_bf5a3c9f_4_k_cu_d773bbc2_292824cuda3std3__442_GLOBAL__N__bf5a3c9f_4_k_cu_d773bbc2_292826ignoreE:
	.zero		1
	.type		_ZN40_INTERNAL_bf5a3c9f_4_k_cu_d773bbc2_292824cute7productE,@object
	.size		_ZN40_INTERNAL_bf5a3c9f_4_k_cu_d773bbc2_292824cute7productE,(_ZN40_INTERNAL_bf5a3c9f_4_k_cu_d773bbc2_292824cuda3std3__45__cpo3endE - _ZN40_INTERNAL_bf5a3c9f_4_k_cu_d773bbc2_292824cute7productE)
_ZN40_INTERNAL_bf5a3c9f_4_k_cu_d773bbc2_292824cute7productE:
	.zero		1
	.type		_ZN40_INTERNAL_bf5a3c9f_4_k_cu_d773bbc2_292824cuda3std3__45__cpo3endE,@object
	.size		_ZN40_INTERNAL_bf5a3c9f_4_k_cu_d773bbc2_292824cuda3std3__45__cpo3endE,(_ZN40_INTERNAL_bf5a3c9f_4_k_cu_d773bbc2_292824cuda3std3__419piecewise_constructE - _ZN40_INTERNAL_bf5a3c9f_4_k_cu_d773bbc2_292824cuda3std3__45__cpo3endE)
_ZN40_INTERNAL_bf5a3c9f_4_k_cu_d773bbc2_292824cuda3std3__45__cpo3endE:
	.zero		1
	.type		_ZN40_INTERNAL_bf5a3c9f_4_k_cu_d773bbc2_292824cuda3std3__419piecewise_constructE,@object
	.size		_ZN40_INTERNAL_bf5a3c9f_4_k_cu_d773bbc2_292824cuda3std3__419piecewise_constructE,(_ZN40_INTERNAL_bf5a3c9f_4_k_cu_d773bbc2_292824cuda3std3__45__cpo4cendE - _ZN40_INTERNAL_bf5a3c9f_4_k_cu_d773bbc2_292824cuda3std3__419piecewise_constructE)
_ZN40_INTERNAL_bf5a3c9f_4_k_cu_d773bbc2_292824cuda3std3__419piecewise_constructE:
	.zero		1
	.type		_ZN40_INTERNAL_bf5a3c9f_4_k_cu_d773bbc2_292824cuda3std3__45__cpo4cendE,@object
	.size		_ZN40_INTERNAL_bf5a3c9f_4_k_cu_d773bbc2_292824cuda3std3__45__cpo4cendE,(_ZN40_INTERNAL_bf5a3c9f_4_k_cu_d773bbc2_292824cuda3std6ranges3__45__cpo4swapE - _ZN40_INTERNAL_bf5a3c9f_4_k_cu_d773bbc2_292824cuda3std3__45__cpo4cendE)
_ZN40_INTERNAL_bf5a3c9f_4_k_cu_d773bbc2_292824cuda3std3__45__cpo4cendE:
	.zero		1
	.type		_ZN40_INTERNAL_bf5a3c9f_4_k_cu_d773bbc2_292824cuda3std6ranges3__45__cpo4swapE,@object
	.size		_ZN40_INTERNAL_bf5a3c9f_4_k_cu_d773bbc2_292824cuda3std6ranges3__45__cpo4swapE,(.L_10 - _ZN40_INTERNAL_bf5a3c9f_4_k_cu_d773bbc2_292824cuda3std6ranges3__45__cpo4swapE)
_ZN40_INTERNAL_bf5a3c9f_4_k_cu_d773bbc2_292824cuda3std6ranges3__45__cpo4swapE:
	.zero		1
.L_10:


//--------------------- .nv.constant0._ZN7cutlass13device_kernelINS_4gemm6kernel13GemmUniversalIN4cute5tupleIJiiiiEEENS1_10collective13CollectiveMmaINS1_35MainloopSm100TmaUmmaWarpSpecializedILi5ELi2ELi4ENS5_IJNS4_1CILi1EEESB_SB_EEEEENS5_IJNSA_ILi64EEENSA_ILi128EEESE_EEEaNS5_IJlSB_lEEEaSH_NS4_8TiledMMAINS4_8MMA_AtomIJNS4_15SM100_MMA_S8_SSIaaiLi64ELi128ELNS4_4UMMA5MajorE0ELSM_0ELNSL_8SaturateE0EEEEEENS4_6LayoutISC_NS5_IJNSA_ILi0EEESR_SR_EEEEENS5_IJNS4_10UnderscoreESU_SU_EEEEENS4_13SM90_TMA_LOADENS4_14ComposedLayoutINS4_7SwizzleILi2ELi4ELi3EEENS4_18smem_ptr_flag_bitsILi8EEENSQ_INS5_IJNSA_ILi8EEESE_EEENS5_IJSE_SB_EEEEEEEvNS4_8identityESX_S17_vS18_EENS_8epilogue10collective18CollectiveEpilogueINS1A_23Sm100TmaWarpSpecializedILi2ELi2ELi32ELb0ELb0EEEJSG_NS5_IJNSQ_ISE_SB_EES1F_EEEaSH_aSH_NS1A_6fusion15FusionCallbacksIS1E_NS1H_17LinearCombinationIaiaiLNS_15FloatRoundStyleE2EEESG_S1G_JEEENS4_5SM1004TMEM4LOAD26SM100_TMEM_LOAD_16dp32b32xESX_S17_NS4_39AutoVectorizingCopyWithAssumedAlignmentILi128EEENS4_14SM90_TMA_STOREES17_S1S_S1S_EEEvvEEEEvNT_6ParamsE --------------------------
	.section	.nv.constant0._ZN7cutlass13device_kernelINS_4gemm6kernel13GemmUniversalIN4cute5tupleIJiiiiEEENS1_10collective13CollectiveMmaINS1_35MainloopSm100TmaUmmaWarpSpecializedILi5ELi2ELi4ENS5_IJNS4_1CILi1EEESB_SB_EEEEENS5_IJNSA_ILi64EEENSA_ILi128EEESE_EEEaNS5_IJlSB_lEEEaSH_NS4_8TiledMMAINS4_8MMA_AtomIJNS4_15SM100_MMA_S8_SSIaaiLi64ELi128ELNS4_4UMMA5MajorE0ELSM_0ELNSL_8SaturateE0EEEEEENS4_6LayoutISC_NS5_IJNSA_ILi0EEESR_SR_EEEEENS5_IJNS4_10UnderscoreESU_SU_EEEEENS4_13SM90_TMA_LOADENS4_14ComposedLayoutINS4_7SwizzleILi2ELi4ELi3EEENS4_18smem_ptr_flag_bitsILi8EEENSQ_INS5_IJNSA_ILi8EEESE_EEENS5_IJSE_SB_EEEEEEEvNS4_8identityESX_S17_vS18_EENS_8epilogue10collective18CollectiveEpilogueINS1A_23Sm100TmaWarpSpecializedILi2ELi2ELi32ELb0ELb0EEEJSG_NS5_IJNSQ_ISE_SB_EES1F_EEEaSH_aSH_NS1A_6fusion15FusionCallbacksIS1E_NS1H_17LinearCombinationIaiaiLNS_15FloatRoundStyleE2EEESG_S1G_JEEENS4_5SM1004TMEM4LOAD26SM100_TMEM_LOAD_16dp32b32xESX_S17_NS4_39AutoVectorizingCopyWithAssumedAlignmentILi128EEENS4_14SM90_TMA_STOREES17_S1S_S1S_EEEvvEEEEvNT_6ParamsE,"a",@progbits
	.sectionflags	@""
	.align	4
.nv.constant0._ZN7cutlass13device_kernelINS_4gemm6kernel13GemmUniversalIN4cute5tupleIJiiiiEEENS1_10collective13CollectiveMmaINS1_35MainloopSm100TmaUmmaWarpSpecializedILi5ELi2ELi4ENS5_IJNS4_1CILi1EEESB_SB_EEEEENS5_IJNSA_ILi64EEENSA_ILi128EEESE_EEEaNS5_IJlSB_lEEEaSH_NS4_8TiledMMAINS4_8MMA_AtomIJNS4_15SM100_MMA_S8_SSIaaiLi64ELi128ELNS4_4UMMA5MajorE0ELSM_0ELNSL_8SaturateE0EEEEEENS4_6LayoutISC_NS5_IJNSA_ILi0EEESR_SR_EEEEENS5_IJNS4_10UnderscoreESU_SU_EEEEENS4_13SM90_TMA_LOADENS4_14ComposedLayoutINS4_7SwizzleILi2ELi4ELi3EEENS4_18smem_ptr_flag_bitsILi8EEENSQ_INS5_IJNSA_ILi8EEESE_EEENS5_IJSE_SB_EEEEEEEvNS4_8identityESX_S17_vS18_EENS_8epilogue10collective18CollectiveEpilogueINS1A_23Sm100TmaWarpSpecializedILi2ELi2ELi32ELb0ELb0EEEJSG_NS5_IJNSQ_ISE_SB_EES1F_EEEaSH_aSH_NS1A_6fusion15FusionCallbacksIS1E_NS1H_17LinearCombinationIaiaiLNS_15FloatRoundStyleE2EEESG_S1G_JEEENS4_5SM1004TMEM4LOAD26SM100_TMEM_LOAD_16dp32b32xESX_S17_NS4_39AutoVectorizingCopyWithAssumedAlignmentILi128EEENS4_14SM90_TMA_STOREES17_S1S_S1S_EEEvvEEEEvNT_6ParamsE:
	.zero		2944


//--------------------- SYMBOLS --------------------------

	.type		.nv.reservedSmem.offset0,@object
	.size		.nv.reservedSmem.offset0,0x4
	.type		.nv.reservedSmem.cap,@object
	.size		.nv.reservedSmem.cap,0x4
	.type		__assertfail,@function
